	.target	sm_90a

	.elftype	@"ET_EXEC"


//--------------------- .note.nv.tkinfo           --------------------------
	.section	.note.nv.tkinfo,"",@"SHT_NOTE"
	.sectionflags	@"SHF_NOTE_NV_TKINFO"
	.tkinfo
        /*0018*/ 	.word	0x00000002
        /*0030*/ 	.string	""
        /*0030*/ 	.string	"ptxas"
        /*0030*/ 	.string	"Cuda compilation tools, release 13.0, V13.0.88"
        /*0030*/ 	.string	"Build cuda_13.0.r13.0/compiler.36424714_0"
        /*0030*/ 	.string	"-arch sm_90a -m 64 "



//--------------------- .note.nv.cuinfo           --------------------------
	.section	.note.nv.cuinfo,"",@"SHT_NOTE"
	.sectionflags	@"SHF_NOTE_NV_CUINFO"
        /*0018*/ 	.short	0x0002
        /*001a*/ 	.short	0x005a
        /*001c*/ 	.short	0x0082
	.zero		2


//--------------------- .nv.info                  --------------------------
	.section	.nv.info,"",@"SHT_CUDA_INFO"
	.align	4


	//----- nvinfo : EIATTR_REGCOUNT
	.align		4
        /*0000*/ 	.byte	0x04, 0x2f
        /*0002*/ 	.short	(.L_16 - .L_15)
	.align		4
.L_15:
        /*0004*/ 	.word	index@(_ZN7cutlass13device_kernelINS_4fmha6kernel13FmhaKernelTmaINS1_10collective15FmhaMainloopTmaINS_6half_tEfN4cute5tupleIJNS7_1CILi64EEESA_NS9_ILi112EEEEEENS4_14ResidualFusionEJEEENS4_15FmhaFwdEpilogueIS6_fNS8_IJSA_SB_SA_EEEEEJEEEEEvNT_6ParamsE)
        /*0008*/ 	.word	0x00000086


	//----- nvinfo : EIATTR_FRAME_SIZE
	.align		4
.L_16:
        /*000c*/ 	.byte	0x04, 0x11
        /*000e*/ 	.short	(.L_18 - .L_17)
	.align		4
.L_17:
        /*0010*/ 	.word	index@($__internal_0_$__cuda_sm20_rcp_rn_f32_slowpath)
        /*0014*/ 	.word	0x00000000


	//----- nvinfo : EIATTR_FRAME_SIZE
	.align		4
.L_18:
        /*0018*/ 	.byte	0x04, 0x11
        /*001a*/ 	.short	(.L_20 - .L_19)
	.align		4
.L_19:
        /*001c*/ 	.word	index@(_ZN7cutlass13device_kernelINS_4fmha6kernel13FmhaKernelTmaINS1_10collective15FmhaMainloopTmaINS_6half_tEfN4cute5tupleIJNS7_1CILi64EEESA_NS9_ILi112EEEEEENS4_14ResidualFusionEJEEENS4_15FmhaFwdEpilogueIS6_fNS8_IJSA_SB_SA_EEEEEJEEEEEvNT_6ParamsE)
        /*0020*/ 	.word	0x00000000


	//----- nvinfo : EIATTR_MIN_STACK_SIZE
	.align		4
.L_20:
        /*0024*/ 	.byte	0x04, 0x12
        /*0026*/ 	.short	(.L_22 - .L_21)
	.align		4
.L_21:
        /*0028*/ 	.word	index@(_ZN7cutlass13device_kernelINS_4fmha6kernel13FmhaKernelTmaINS1_10collective15FmhaMainloopTmaINS_6half_tEfN4cute5tupleIJNS7_1CILi64EEESA_NS9_ILi112EEEEEENS4_14ResidualFusionEJEEENS4_15FmhaFwdEpilogueIS6_fNS8_IJSA_SB_SA_EEEEEJEEEEEvNT_6ParamsE)
        /*002c*/ 	.word	0x00000000
.L_22:


//--------------------- .nv.compat                --------------------------
	.section	.nv.compat,"",@"SHT_CUDA_COMPAT_INFO"
	.align	4
        /*0000*/ 	.byte	0x02, 0x09, 0x01, 0x00, 0x02, 0x02, 0x04, 0x00, 0x02, 0x05, 0x05, 0x00, 0x03, 0x07, 0x01, 0x01
        /*0010*/ 	.byte	0x02, 0x03, 0x01, 0x00, 0x02, 0x06, 0x01, 0x00, 0x04, 0x0b, 0x08, 0x00, 0x00, 0x00, 0x00, 0x00
        /*0020*/ 	.byte	0x00, 0x00, 0x00, 0x00


//--------------------- .nv.info._ZN7cutlass13device_kernelINS_4fmha6kernel13FmhaKernelTmaINS1_10collective15FmhaMainloopTmaINS_6half_tEfN4cute5tupleIJNS7_1CILi64EEESA_NS9_ILi112EEEEEENS4_14ResidualFusionEJEEENS4_15FmhaFwdEpilogueIS6_fNS8_IJSA_SB_SA_EEEEEJEEEEEvNT_6ParamsE --------------------------
	.section	.nv.info._ZN7cutlass13device_kernelINS_4fmha6kernel13FmhaKernelTmaINS1_10collective15FmhaMainloopTmaINS_6half_tEfN4cute5tupleIJNS7_1CILi64EEESA_NS9_ILi112EEEEEENS4_14ResidualFusionEJEEENS4_15FmhaFwdEpilogueIS6_fNS8_IJSA_SB_SA_EEEEEJEEEEEvNT_6ParamsE,"",@"SHT_CUDA_INFO"
	.sectionflags	@""
	.align	4


	//----- nvinfo : EIATTR_CUDA_API_VERSION
	.align		4
        /*0000*/ 	.byte	0x04, 0x37
        /*0002*/ 	.short	(.L_24 - .L_23)
.L_23:
        /*0004*/ 	.word	0x00000082


	//----- nvinfo : EIATTR_KPARAM_INFO
	.align		4
.L_24:
        /*0008*/ 	.byte	0x04, 0x17
        /*000a*/ 	.short	(.L_26 - .L_25)
.L_25:
        /*000c*/ 	.word	0x00000000
        /*0010*/ 	.short	0x0000
        /*0012*/ 	.short	0x0070
        /*0014*/ 	.byte	0x00, 0xf0, 0x01, 0x20


	//----- nvinfo : EIATTR_SPARSE_MMA_MASK
	.align		4
.L_26:
        /*0018*/ 	.byte	0x03, 0x50
        /*001a*/ 	.short	0x0000


	//----- nvinfo : EIATTR_MAXREG_COUNT
	.align		4
        /*001c*/ 	.byte	0x03, 0x1b
        /*001e*/ 	.short	0x00ff


	//----- nvinfo : EIATTR_NUM_BARRIERS
	.align		4
        /*0020*/ 	.byte	0x02, 0x4c
        /*0022*/ 	.byte	0x02
	.zero		1


	//----- nvinfo : EIATTR_EXTERNS
	.align		4
        /*0024*/ 	.byte	0x04, 0x0f
        /*0026*/ 	.short	(.L_28 - .L_27)


	//   ....[0]....
	.align		4
.L_27:
        /*0028*/ 	.word	index@(__assertfail)


	//----- nvinfo : EIATTR_MERCURY_ISA_VERSION
	.align		4
.L_28:
        /*002c*/ 	.byte	0x03, 0x5f
        /*002e*/ 	.short	0x0101


	//----- nvinfo : EIATTR_COOP_GROUP_MASK_REGIDS
	.align		4
        /*0030*/ 	.byte	0x04, 0x29
        /*0032*/ 	.short	(.L_30 - .L_29)


	//   ....[0]....
.L_29:
        /*0034*/ 	.word	0xffffffff


	//   ....[1]....
        /*0038*/ 	.word	0xffffffff


	//   ....[2]....
        /*003c*/ 	.word	0xffffffff


	//   ....[3]....
        /*0040*/ 	.word	0xffffffff


	//   ....[4]....
        /*0044*/ 	.word	0xffffffff


	//   ....[5]....
        /*0048*/ 	.word	0xffffffff


	//   ....[6]....
        /*004c*/ 	.word	0xffffffff


	//   ....[7]....
        /*0050*/ 	.word	0xffffffff


	//   ....[8]....
        /*0054*/ 	.word	0xffffffff


	//   ....[9]....
        /*0058*/ 	.word	0xffffffff


	//   ....[10]....
        /*005c*/ 	.word	0xffffffff


	//   ....[11]....
        /*0060*/ 	.word	0xffffffff


	//   ....[12]....
        /*0064*/ 	.word	0xffffffff


	//   ....[13]....
        /*0068*/ 	.word	0xffffffff


	//   ....[14]....
        /*006c*/ 	.word	0xffffffff


	//   ....[15]....
        /*0070*/ 	.word	0xffffffff


	//   ....[16]....
        /*0074*/ 	.word	0xffffffff


	//   ....[17]....
        /*0078*/ 	.word	0xffffffff


	//   ....[18]....
        /*007c*/ 	.word	0xffffffff


	//   ....[19]....
        /*0080*/ 	.word	0xffffffff


	//   ....[20]....
        /*0084*/ 	.word	0xffffffff


	//----- nvinfo : EIATTR_COOP_GROUP_INSTR_OFFSETS
	.align		4
.L_30:
        /*0088*/ 	.byte	0x04, 0x28
        /*008a*/ 	.short	(.L_32 - .L_31)


	//   ....[0]....
.L_31:
        /*008c*/ 	.word	0x00000050


	//   ....[1]....
        /*0090*/ 	.word	0x00000140


	//   ....[2]....
        /*0094*/ 	.word	0x00000270


	//   ....[3]....
        /*0098*/ 	.word	0x00000410


	//   ....[4]....
        /*009c*/ 	.word	0x000005b0


	//   ....[5]....
        /*00a0*/ 	.word	0x00002740


	//   ....[6]....
        /*00a4*/ 	.word	0x00002790


	//   ....[7]....
        /*00a8*/ 	.word	0x000029c0


	//   ....[8]....
        /*00ac*/ 	.word	0x00002ac0


	//   ....[9]....
        /*00b0*/ 	.word	0x00004b80


	//   ....[10]....
        /*00b4*/ 	.word	0x00004bb0


	//   ....[11]....
        /*00b8*/ 	.word	0x00004bd0


	//   ....[12]....
        /*00bc*/ 	.word	0x00004c00


	//   ....[13]....
        /*00c0*/ 	.word	0x00007d20


	//   ....[14]....
        /*00c4*/ 	.word	0x00007d40


	//   ....[15]....
        /*00c8*/ 	.word	0x00007d60


	//   ....[16]....
        /*00cc*/ 	.word	0x00007d90


	//   ....[17]....
        /*00d0*/ 	.word	0x0000a1d0


	//   ....[18]....
        /*00d4*/ 	.word	0x0000a210


	//   ....[19]....
        /*00d8*/ 	.word	0x0000a250


	//   ....[20]....
        /*00dc*/ 	.word	0x0000a260


	//----- nvinfo : EIATTR_SYSCALL_OFFSETS
	.align		4
.L_32:
        /*00e0*/ 	.byte	0x04, 0x46
        /*00e2*/ 	.short	(.L_34 - .L_33)


	//   ....[0]....
.L_33:
        /*00e4*/ 	.word	0x0000ad10


	//   ....[1]....
        /*00e8*/ 	.word	0x0000ae30


	//----- nvinfo : EIATTR_MBARRIER_INSTR_OFFSETS
	.align		4
.L_34:
        /*00ec*/ 	.byte	0x04, 0x39
        /*00ee*/ 	.short	(.L_36 - .L_35)


	//   ....[0]....
.L_35:
        /*00f0*/ 	.word	0x00000240
        /*00f4*/ 	.word	0x000000ff
        /*00f8*/ 	.word	0x00011840
        /*00fc*/ 	.short	0x0100
        /*00fe*/ 	.byte	0x08
	.zero		1


	//   ....[1]....
        /*0100*/ 	.word	0x00000250
        /*0104*/ 	.word	0x000000ff
        /*0108*/ 	.word	0x00011848
        /*010c*/ 	.short	0x0100
        /*010e*/ 	.byte	0x08
	.zero		1


	//   ....[2]....
        /*0110*/ 	.word	0x00000380
        /*0114*/ 	.word	0x000000ff
        /*0118*/ 	.word	0x00011800
        /*011c*/ 	.short	0x0100
        /*011e*/ 	.byte	0x08
	.zero		1


	//   ....[3]....
        /*0120*/ 	.word	0x00000390
        /*0124*/ 	.word	0x000000ff
        /*0128*/ 	.word	0x00011820
        /*012c*/ 	.short	0x0100
        /*012e*/ 	.byte	0x08
	.zero		1


	//   ....[4]....
        /*0130*/ 	.word	0x000003a0
        /*0134*/ 	.word	0x000000ff
        /*0138*/ 	.word	0x00011808
        /*013c*/ 	.short	0x0100
        /*013e*/ 	.byte	0x08
	.zero		1


	//   ....[5]....
        /*0140*/ 	.word	0x000003b0
        /*0144*/ 	.word	0x000000ff
        /*0148*/ 	.word	0x00011828
        /*014c*/ 	.short	0x0100
        /*014e*/ 	.byte	0x08
	.zero		1


	//   ....[6]....
        /*0150*/ 	.word	0x000003c0
        /*0154*/ 	.word	0x000000ff
        /*0158*/ 	.word	0x00011810
        /*015c*/ 	.short	0x0100
        /*015e*/ 	.byte	0x08
	.zero		1


	//   ....[7]....
        /*0160*/ 	.word	0x000003d0
        /*0164*/ 	.word	0x000000ff
        /*0168*/ 	.word	0x00011830
        /*016c*/ 	.short	0x0100
        /*016e*/ 	.byte	0x08
	.zero		1


	//   ....[8]....
        /*0170*/ 	.word	0x000003e0
        /*0174*/ 	.word	0x000000ff
        /*0178*/ 	.word	0x00011818
        /*017c*/ 	.short	0x0100
        /*017e*/ 	.byte	0x08
	.zero		1


	//   ....[9]....
        /*0180*/ 	.word	0x000003f0
        /*0184*/ 	.word	0x000000ff
        /*0188*/ 	.word	0x00011838
        /*018c*/ 	.short	0x0100
        /*018e*/ 	.byte	0x08
	.zero		1


	//   ....[10]....
        /*0190*/ 	.word	0x00000520
        /*0194*/ 	.word	0x000000ff
        /*0198*/ 	.word	0x00011850
        /*019c*/ 	.short	0x0100
        /*019e*/ 	.byte	0x08
	.zero		1


	//   ....[11]....
        /*01a0*/ 	.word	0x00000530
        /*01a4*/ 	.word	0x000000ff
        /*01a8*/ 	.word	0x00011870
        /*01ac*/ 	.short	0x0100
        /*01ae*/ 	.byte	0x08
	.zero		1


	//   ....[12]....
        /*01b0*/ 	.word	0x00000540
        /*01b4*/ 	.word	0x000000ff
        /*01b8*/ 	.word	0x00011858
        /*01bc*/ 	.short	0x0100
        /*01be*/ 	.byte	0x08
	.zero		1


	//   ....[13]....
        /*01c0*/ 	.word	0x00000550
        /*01c4*/ 	.word	0x000000ff
        /*01c8*/ 	.word	0x00011878
        /*01cc*/ 	.short	0x0100
        /*01ce*/ 	.byte	0x08
	.zero		1


	//   ....[14]....
        /*01d0*/ 	.word	0x00000560
        /*01d4*/ 	.word	0x000000ff
        /*01d8*/ 	.word	0x00011860
        /*01dc*/ 	.short	0x0100
        /*01de*/ 	.byte	0x08
	.zero		1


	//   ....[15]....
        /*01e0*/ 	.word	0x00000570
        /*01e4*/ 	.word	0x000000ff
        /*01e8*/ 	.word	0x00011880
        /*01ec*/ 	.short	0x0100
        /*01ee*/ 	.byte	0x08
	.zero		1


	//   ....[16]....
        /*01f0*/ 	.word	0x00000580
        /*01f4*/ 	.word	0x000000ff
        /*01f8*/ 	.word	0x00011868
        /*01fc*/ 	.short	0x0100
        /*01fe*/ 	.byte	0x08
	.zero		1


	//   ....[17]....
        /*0200*/ 	.word	0x00000590
        /*0204*/ 	.word	0x000000ff
        /*0208*/ 	.word	0x00011888
        /*020c*/ 	.short	0x0100
        /*020e*/ 	.byte	0x08
	.zero		1


	//   ....[18]....
        /*0210*/ 	.word	0x000006f0
        /*0214*/ 	.word	0x00000003
        /*0218*/ 	.word	0x00011848
        /*021c*/ 	.short	0x010a
        /*021e*/ 	.byte	0x3f
	.zero		1


	//   ....[19]....
        /*0220*/ 	.word	0x00000c00
        /*0224*/ 	.word	0x00000002
        /*0228*/ 	.word	0x00011820
        /*022c*/ 	.short	0x010a
        /*022e*/ 	.byte	0x3f
	.zero		1


	//   ....[20]....
        /*0230*/ 	.word	0x00000f70
        /*0234*/ 	.word	0x00000002
        /*0238*/ 	.word	0x00011820
        /*023c*/ 	.short	0x010a
        /*023e*/ 	.byte	0x3f
	.zero		1


	//   ....[21]....
        /*0240*/ 	.word	0x000013f0
        /*0244*/ 	.word	0x00000004
        /*0248*/ 	.word	0x00011820
        /*024c*/ 	.short	0x010a
        /*024e*/ 	.byte	0x3f
	.zero		1


	//   ....[22]....
        /*0250*/ 	.word	0x00001820
        /*0254*/ 	.word	0x00000009
        /*0258*/ 	.word	0x00011820
        /*025c*/ 	.short	0x010a
        /*025e*/ 	.byte	0x3f
	.zero		1


	//   ....[23]....
        /*0260*/ 	.word	0x00001cb0
        /*0264*/ 	.word	0x00000002
        /*0268*/ 	.word	0x00011840
        /*026c*/ 	.short	0x010a
        /*026e*/ 	.byte	0x3f
	.zero		1


	//   ....[24]....
        /*0270*/ 	.word	0x00001cd0
        /*0274*/ 	.word	0x00000002
        /*0278*/ 	.word	0x00011800
        /*027c*/ 	.short	0x010a
        /*027e*/ 	.byte	0x3f
	.zero		1


	//   ....[25]....
        /*0280*/ 	.word	0x00002ee0
        /*0284*/ 	.word	0x00000002
        /*0288*/ 	.word	0x00011808
        /*028c*/ 	.short	0x010a
        /*028e*/ 	.byte	0x3f
	.zero		1


	//   ....[26]....
        /*0290*/ 	.word	0x00004010
        /*0294*/ 	.word	0x00000019
        /*0298*/ 	.word	0x00000000
        /*029c*/ 	.short	0x0101
        /*029e*/ 	.byte	0x3f
	.zero		1


	//   ....[27]....
        /*02a0*/ 	.word	0x000040e0
        /*02a4*/ 	.word	0x0000000e
        /*02a8*/ 	.word	0x00011800
        /*02ac*/ 	.short	0x010a
        /*02ae*/ 	.byte	0x3f
	.zero		1


	//   ....[28]....
        /*02b0*/ 	.word	0x000044e0
        /*02b4*/ 	.word	0x0000000d
        /*02b8*/ 	.word	0x00011820
        /*02bc*/ 	.short	0x010a
        /*02be*/ 	.byte	0x3f
	.zero		1


	//   ....[29]....
        /*02c0*/ 	.word	0x00004ba0
        /*02c4*/ 	.word	0x0000007b
        /*02c8*/ 	.word	0x00000000
        /*02cc*/ 	.short	0x0101
        /*02ce*/ 	.byte	0x3f
	.zero		1


	//   ....[30]....
        /*02d0*/ 	.word	0x00004c70
        /*02d4*/ 	.word	0x00000079
        /*02d8*/ 	.word	0x00011800
        /*02dc*/ 	.short	0x010a
        /*02de*/ 	.byte	0x3f
	.zero		1


	//   ....[31]....
        /*02e0*/ 	.word	0x00006880
        /*02e4*/ 	.word	0x00000018
        /*02e8*/ 	.word	0x00000000
        /*02ec*/ 	.short	0x0101
        /*02ee*/ 	.byte	0x3f
	.zero		1


	//   ....[32]....
        /*02f0*/ 	.word	0x00006910
        /*02f4*/ 	.word	0x00000018
        /*02f8*/ 	.word	0x00011820
        /*02fc*/ 	.short	0x010a
        /*02fe*/ 	.byte	0x3f
	.zero		1


	//   ....[33]....
        /*0300*/ 	.word	0x00006e30
        /*0304*/ 	.word	0x0000000e
        /*0308*/ 	.word	0x00011800
        /*030c*/ 	.short	0x010a
        /*030e*/ 	.byte	0x3f
	.zero		1


	//   ....[34]....
        /*0310*/ 	.word	0x000072a0
        /*0314*/ 	.word	0x0000000d
        /*0318*/ 	.word	0x00011820
        /*031c*/ 	.short	0x010a
        /*031e*/ 	.byte	0x3f
	.zero		1


	//   ....[35]....
        /*0320*/ 	.word	0x00007e50
        /*0324*/ 	.word	0x00000078
        /*0328*/ 	.word	0x00000000
        /*032c*/ 	.short	0x0101
        /*032e*/ 	.byte	0x3f
	.zero		1


	//   ....[36]....
        /*0330*/ 	.word	0x00007e90
        /*0334*/ 	.word	0x0000007a
        /*0338*/ 	.word	0x00011800
        /*033c*/ 	.short	0x010a
        /*033e*/ 	.byte	0x3f
	.zero		1


	//   ....[37]....
        /*0340*/ 	.word	0x00009c00
        /*0344*/ 	.word	0x0000000f
        /*0348*/ 	.word	0x00000000
        /*034c*/ 	.short	0x0101
        /*034e*/ 	.byte	0x3f
	.zero		1


	//   ....[38]....
        /*0350*/ 	.word	0x00009c90
        /*0354*/ 	.word	0x00000018
        /*0358*/ 	.word	0x00011820
        /*035c*/ 	.short	0x010a
        /*035e*/ 	.byte	0x3f
	.zero		1


	//   ....[39]....
        /*0360*/ 	.word	0x0000bf80
        /*0364*/ 	.word	0x00000003
        /*0368*/ 	.word	0x00011848
        /*036c*/ 	.short	0x010a
        /*036e*/ 	.byte	0x3f
	.zero		1


	//   ....[40]....
        /*0370*/ 	.word	0x0000bfd0
        /*0374*/ 	.word	0x00000002
        /*0378*/ 	.word	0x00011820
        /*037c*/ 	.short	0x010a
        /*037e*/ 	.byte	0x3f
	.zero		1


	//   ....[41]....
        /*0380*/ 	.word	0x0000c020
        /*0384*/ 	.word	0x00000002
        /*0388*/ 	.word	0x00011820
        /*038c*/ 	.short	0x010a
        /*038e*/ 	.byte	0x3f
	.zero		1


	//   ....[42]....
        /*0390*/ 	.word	0x0000c070
        /*0394*/ 	.word	0x00000004
        /*0398*/ 	.word	0x00011820
        /*039c*/ 	.short	0x010a
        /*039e*/ 	.byte	0x3f
	.zero		1


	//   ....[43]....
        /*03a0*/ 	.word	0x0000c0c0
        /*03a4*/ 	.word	0x00000009
        /*03a8*/ 	.word	0x00011820
        /*03ac*/ 	.short	0x010a
        /*03ae*/ 	.byte	0x3f
	.zero		1


	//   ....[44]....
        /*03b0*/ 	.word	0x0000c110
        /*03b4*/ 	.word	0x00000002
        /*03b8*/ 	.word	0x00011840
        /*03bc*/ 	.short	0x010a
        /*03be*/ 	.byte	0x3f
	.zero		1


	//   ....[45]....
        /*03c0*/ 	.word	0x0000c160
        /*03c4*/ 	.word	0x00000002
        /*03c8*/ 	.word	0x00011800
        /*03cc*/ 	.short	0x010a
        /*03ce*/ 	.byte	0x3f
	.zero		1


	//   ....[46]....
        /*03d0*/ 	.word	0x0000c1b0
        /*03d4*/ 	.word	0x00000002
        /*03d8*/ 	.word	0x00011808
        /*03dc*/ 	.short	0x010a
        /*03de*/ 	.byte	0x3f
	.zero		1


	//   ....[47]....
        /*03e0*/ 	.word	0x0000c200
        /*03e4*/ 	.word	0x0000000e
        /*03e8*/ 	.word	0x00011800
        /*03ec*/ 	.short	0x010a
        /*03ee*/ 	.byte	0x3f
	.zero		1


	//   ....[48]....
        /*03f0*/ 	.word	0x0000c250
        /*03f4*/ 	.word	0x0000000d
        /*03f8*/ 	.word	0x00011820
        /*03fc*/ 	.short	0x010a
        /*03fe*/ 	.byte	0x3f
	.zero		1


	//   ....[49]....
        /*0400*/ 	.word	0x0000c2a0
        /*0404*/ 	.word	0x00000079
        /*0408*/ 	.word	0x00011800
        /*040c*/ 	.short	0x010a
        /*040e*/ 	.byte	0x3f
	.zero		1


	//   ....[50]....
        /*0410*/ 	.word	0x0000c2f0
        /*0414*/ 	.word	0x00000018
        /*0418*/ 	.word	0x00011820
        /*041c*/ 	.short	0x010a
        /*041e*/ 	.byte	0x3f
	.zero		1


	//   ....[51]....
        /*0420*/ 	.word	0x0000c340
        /*0424*/ 	.word	0x0000000e
        /*0428*/ 	.word	0x00011800
        /*042c*/ 	.short	0x010a
        /*042e*/ 	.byte	0x3f
	.zero		1


	//   ....[52]....
        /*0430*/ 	.word	0x0000c390
        /*0434*/ 	.word	0x0000000d
        /*0438*/ 	.word	0x00011820
        /*043c*/ 	.short	0x010a
        /*043e*/ 	.byte	0x3f
	.zero		1


	//   ....[53]....
        /*0440*/ 	.word	0x0000c3e0
        /*0444*/ 	.word	0x0000007a
        /*0448*/ 	.word	0x00011800
        /*044c*/ 	.short	0x010a
        /*044e*/ 	.byte	0x3f
	.zero		1


	//   ....[54]....
        /*0450*/ 	.word	0x0000c430
        /*0454*/ 	.word	0x00000018
        /*0458*/ 	.word	0x00011820
        /*045c*/ 	.short	0x010a
        /*045e*/ 	.byte	0x3f
	.zero		1


	//----- nvinfo : EIATTR_NUM_MBARRIERS
	.align		4
.L_36:
        /*0460*/ 	.byte	0x03, 0x38
        /*0462*/ 	.short	0x0012


	//----- nvinfo : EIATTR_EXIT_INSTR_OFFSETS
	.align		4
        /*0464*/ 	.byte	0x04, 0x1c
        /*0466*/ 	.short	(.L_38 - .L_37)


	//   ....[0]....
.L_37:
        /*0468*/ 	.word	0x0000bf70


	//----- nvinfo : EIATTR_MAX_THREADS
	.align		4
.L_38:
        /*046c*/ 	.byte	0x04, 0x05
        /*046e*/ 	.short	(.L_40 - .L_39)
.L_39:
        /*0470*/ 	.word	0x00000080
        /*0474*/ 	.word	0x00000001
        /*0478*/ 	.word	0x00000001


	//----- nvinfo : EIATTR_CRS_STACK_SIZE
	.align		4
.L_40:
        /*047c*/ 	.byte	0x04, 0x1e
        /*047e*/ 	.short	(.L_42 - .L_41)
.L_41:
        /*0480*/ 	.word	0x00000000


	//----- nvinfo : EIATTR_CBANK_PARAM_SIZE
	.align		4
.L_42:
        /*0484*/ 	.byte	0x03, 0x19
        /*0486*/ 	.short	0x0870


	//----- nvinfo : EIATTR_PARAM_CBANK
	.align		4
        /*0488*/ 	.byte	0x04, 0x0a
        /*048a*/ 	.short	(.L_44 - .L_43)
	.align		4
.L_43:
        /*048c*/ 	.word	index@(.nv.constant0._ZN7cutlass13device_kernelINS_4fmha6kernel13FmhaKernelTmaINS1_10collective15FmhaMainloopTmaINS_6half_tEfN4cute5tupleIJNS7_1CILi64EEESA_NS9_ILi112EEEEEENS4_14ResidualFusionEJEEENS4_15FmhaFwdEpilogueIS6_fNS8_IJSA_SB_SA_EEEEEJEEEEEvNT_6ParamsE)
        /*0490*/ 	.short	0x0210
        /*0492*/ 	.short	0x0870


	//----- nvinfo : EIATTR_SW_WAR
	.align		4
.L_44:
        /*0494*/ 	.byte	0x04, 0x36
        /*0496*/ 	.short	(.L_46 - .L_45)
.L_45:
        /*0498*/ 	.word	0x00000008
.L_46:


//--------------------- .nv.callgraph             --------------------------
	.section	.nv.callgraph,"",@"SHT_CUDA_CALLGRAPH"
	.align	4
	.sectionentsize	8
	.align		4
        /*0000*/ 	.word	0x00000000
	.align		4
        /*0004*/ 	.word	0xffffffff
	.align		4
        /*0008*/ 	.word	index@(_ZN7cutlass13device_kernelINS_4fmha6kernel13FmhaKernelTmaINS1_10collective15FmhaMainloopTmaINS_6half_tEfN4cute5tupleIJNS7_1CILi64EEESA_NS9_ILi112EEEEEENS4_14ResidualFusionEJEEENS4_15FmhaFwdEpilogueIS6_fNS8_IJSA_SB_SA_EEEEEJEEEEEvNT_6ParamsE)
	.align		4
        /*000c*/ 	.word	index@(__assertfail)
	.align		4
        /*0010*/ 	.word	0x00000000
	.align		4
        /*0014*/ 	.word	0xfffffffe
	.align		4
        /*0018*/ 	.word	0x00000000
	.align		4
        /*001c*/ 	.word	0xfffffffd
	.align		4
        /*0020*/ 	.word	0x00000000
	.align		4
        /*0024*/ 	.word	0xfffffffc


//--------------------- .nv.constant4             --------------------------
	.section	.nv.constant4,"a",@progbits
	.align	8
	.align		8
.nv.constant4:
        /*0000*/ 	.dword	__assertfail
	.align		8
        /*0008*/ 	.dword	__unnamed_1
	.align		8
        /*0010*/ 	.dword	__unnamed_2
	.align		8
        /*0018*/ 	.dword	_ZN39_INTERNAL_a69c4704_4_k_cu_d3c97166_31264cuda3std3__45__cpo5beginE
	.align		8
        /*0020*/ 	.dword	_ZN39_INTERNAL_a69c4704_4_k_cu_d3c97166_31264cuda3std3__45__cpo3endE
	.align		8
        /*0028*/ 	.dword	_ZN39_INTERNAL_a69c4704_4_k_cu_d3c97166_31264cuda3std3__45__cpo6cbeginE
	.align		8
        /*0030*/ 	.dword	_ZN39_INTERNAL_a69c4704_4_k_cu_d3c97166_31264cuda3std3__45__cpo4cendE
	.align		8
        /*0038*/ 	.dword	_ZN39_INTERNAL_a69c4704_4_k_cu_d3c97166_31264cuda3std3__441_GLOBAL__N__a69c4704_4_k_cu_d3c97166_31266ignoreE
	.align		8
        /*0040*/ 	.dword	_ZN39_INTERNAL_a69c4704_4_k_cu_d3c97166_31264cuda3std3__419piecewise_constructE
	.align		8
        /*0048*/ 	.dword	_ZN39_INTERNAL_a69c4704_4_k_cu_d3c97166_31264cuda3std3__48in_placeE
	.align		8
        /*0050*/ 	.dword	_ZN39_INTERNAL_a69c4704_4_k_cu_d3c97166_31264cuda3std6ranges3__45__cpo4swapE
	.align		8
        /*0058*/ 	.dword	_ZN39_INTERNAL_a69c4704_4_k_cu_d3c97166_31264cuda3std6ranges3__45__cpo9iter_moveE
	.align		8
        /*0060*/ 	.dword	_ZN39_INTERNAL_a69c4704_4_k_cu_d3c97166_31264cute7productE
	.align		8
        /*0068*/ 	.dword	_ZN39_INTERNAL_a69c4704_4_k_cu_d3c97166_31264cute1_E
	.align		8
        /*0070*/ 	.dword	$str$23
	.align		8
        /*0078*/ 	.dword	$str$24


//--------------------- .text._ZN7cutlass13device_kernelINS_4fmha6kernel13FmhaKernelTmaINS1_10collective15FmhaMainloopTmaINS_6half_tEfN4cute5tupleIJNS7_1CILi64EEESA_NS9_ILi112EEEEEENS4_14ResidualFusionEJEEENS4_15FmhaFwdEpilogueIS6_fNS8_IJSA_SB_SA_EEEEEJEEEEEvNT_6ParamsE --------------------------
	.section	.text._ZN7cutlass13device_kernelINS_4fmha6kernel13FmhaKernelTmaINS1_10collective15FmhaMainloopTmaINS_6half_tEfN4cute5tupleIJNS7_1CILi64EEESA_NS9_ILi112EEEEEENS4_14ResidualFusionEJEEENS4_15FmhaFwdEpilogueIS6_fNS8_IJSA_SB_SA_EEEEEJEEEEEvNT_6ParamsE,"ax",@progbits
	.align	128
.text._ZN7cutlass13device_kernelINS_4fmha6kernel13FmhaKernelTmaINS1_10collective15FmhaMainloopTmaINS_6half_tEfN4cute5tupleIJNS7_1CILi64EEESA_NS9_ILi112EEEEEENS4_14ResidualFusionEJEEENS4_15FmhaFwdEpilogueIS6_fNS8_IJSA_SB_SA_EEEEEJEEEEEvNT_6ParamsE:
        .type           _ZN7cutlass13device_kernelINS_4fmha6kernel13FmhaKernelTmaINS1_10collective15FmhaMainloopTmaINS_6half_tEfN4cute5tupleIJNS7_1CILi64EEESA_NS9_ILi112EEEEEENS4_14ResidualFusionEJEEENS4_15FmhaFwdEpilogueIS6_fNS8_IJSA_SB_SA_EEEEEJEEEEEvNT_6ParamsE,@function
        .size           _ZN7cutlass13device_kernelINS_4fmha6kernel13FmhaKernelTmaINS1_10collective15FmhaMainloopTmaINS_6half_tEfN4cute5tupleIJNS7_1CILi64EEESA_NS9_ILi112EEEEEENS4_14ResidualFusionEJEEENS4_15FmhaFwdEpilogueIS6_fNS8_IJSA_SB_SA_EEEEEJEEEEEvNT_6ParamsE,(.L_x_103 - _ZN7cutlass13device_kernelINS_4fmha6kernel13FmhaKernelTmaINS1_10collective15FmhaMainloopTmaINS_6half_tEfN4cute5tupleIJNS7_1CILi64EEESA_NS9_ILi112EEEEEENS4_14ResidualFusionEJEEENS4_15FmhaFwdEpilogueIS6_fNS8_IJSA_SB_SA_EEEEEJEEEEEvNT_6ParamsE)
        .other          _ZN7cutlass13device_kernelINS_4fmha6kernel13FmhaKernelTmaINS1_10collective15FmhaMainloopTmaINS_6half_tEfN4cute5tupleIJNS7_1CILi64EEESA_NS9_ILi112EEEEEENS4_14ResidualFusionEJEEENS4_15FmhaFwdEpilogueIS6_fNS8_IJSA_SB_SA_EEEEEJEEEEEvNT_6ParamsE,@"STO_CUDA_ENTRY STV_DEFAULT"
_ZN7cutlass13device_kernelINS_4fmha6kernel13FmhaKernelTmaINS1_10collective15FmhaMainloopTmaINS_6half_tEfN4cute5tupleIJNS7_1CILi64EEESA_NS9_ILi112EEEEEENS4_14ResidualFusionEJEEENS4_15FmhaFwdEpilogueIS6_fNS8_IJSA_SB_SA_EEEEEJEEEEEvNT_6ParamsE:
[----:B------:R-:W1:Y:S01]  /*0000*/  LDC R1, c[0x0][0x28] ;  /* 0x00000a00ff017b82 */ /* 0x000e620000000800 */
[----:B------:R-:W2:Y:S01]  /*0010*/  S2R R16, SR_TID.X ;  /* 0x0000000000107919 */ /* 0x000ea20000002100 */
[----:B------:R-:W-:Y:S01]  /*0020*/  ELECT P0, URZ, PT ;  /* 0x00000000003f782f */ /* 0x000fe20003800000 */
[----:B------:R-:W-:Y:S01]  /*0030*/  BSSY B0, `(.L_x_0) ;  /* 0x0000010000007945 */ /* 0x000fe20003800000 */
[----:B--2---:R-:W-:-:S05]  /*0040*/  SHF.R.U32.HI R8, RZ, 0x5, R16 ;  /* 0x00000005ff087819 */ /* 0x004fca0000011610 */
[----:B------:R-:W2:Y:S02]  /*0050*/  SHFL.IDX PT, R0, R8, RZ, 0x1f ;  /* 0x00001fff08007589 */ /* 0x000ea400000e0000 */
[----:B--2---:R-:W-:-:S13]  /*0060*/  ISETP.NE.OR P0, PT, R0, RZ, !P0 ;  /* 0x000000ff0000720c */ /* 0x004fda0004705670 */
[----:B-1----:R-:W-:Y:S05]  /*0070*/  @P0 BRA `(.L_x_1) ;  /* 0x00000000002c0947 */ /* 0x002fea0003800000 */
[----:B------:R-:W-:Y:S02]  /*0080*/  ULDC.64 UR4, c[0x0][0x198] ;  /* 0x0000660000047ab9 */ /* 0x000fe40000000a00 */
[----:B------:R-:W-:Y:S02]  /*0090*/  UIADD3 UR6, UP0, UR4, 0xf0, URZ ;  /* 0x000000f004067890 */ /* 0x000fe4000ff1e03f */
[----:B------:R-:W-:Y:S02]  /*00a0*/  UIADD3 UR8, UP1, UR4, 0x1f0, URZ ;  /* 0x000001f004087890 */ /* 0x000fe4000ff3e03f */
[----:B------:R-:W-:Y:S02]  /*00b0*/  UIADD3 UR4, UP2, UR4, 0x2f0, URZ ;  /* 0x000002f004047890 */ /* 0x000fe4000ff5e03f */
[----:B------:R-:W-:Y:S02]  /*00c0*/  UIADD3.X UR7, URZ, UR5, URZ, UP0, !UPT ;  /* 0x000000053f077290 */ /* 0x000fe400087fe43f */
[----:B------:R-:W-:-:S02]  /*00d0*/  UIADD3.X UR9, URZ, UR5, URZ, UP1, !UPT ;  /* 0x000000053f097290 */ /* 0x000fc40008ffe43f */
[----:B------:R-:W-:-:S05]  /*00e0*/  UIADD3.X UR5, URZ, UR5, URZ, UP2, !UPT ;  /* 0x000000053f057290 */ /* 0x000fca00097fe43f */
[----:B------:R1:W-:Y:S02]  /*00f0*/  UTMACCTL.PF [UR6] ;  /* 0x00000000060079b9 */ /* 0x0003e40008040000 */
[----:B------:R1:W-:Y:S02]  /*0100*/  UTMACCTL.PF [UR8] ;  /* 0x00000000080079b9 */ /* 0x0003e40008040000 */
[----:B------:R1:W-:Y:S02]  /*0110*/  UTMACCTL.PF [UR4] ;  /* 0x00000000040079b9 */ /* 0x0003e40008040000 */
[----:B-1----:R-:W-:Y:S01]  /*0120*/  NOP ;  /* 0x0000000000007918 */ /* 0x002fe20000000000 */
.L_x_1:
[----:B------:R-:W-:Y:S05]  /*0130*/  BSYNC B0 ;  /* 0x0000000000007941 */ /* 0x000fea0003800000 */
.L_x_0:
[----:B------:R-:W1:Y:S02]  /*0140*/  SHFL.IDX PT, R0, R8, RZ, 0x1f ;  /* 0x00001fff08007589 */ /* 0x000e6400000e0000 */
[----:B-1----:R-:W-:-:S13]  /*0150*/  ISETP.NE.AND P0, PT, R0, RZ, PT ;  /* 0x000000ff0000720c */ /* 0x002fda0003f05270 */
[----:B------:R-:W-:Y:S05]  /*0160*/  @P0 BRA `(.L_x_2) ;  /* 0x0000000000400947 */ /* 0x000fea0003800000 */
[----:B------:R-:W1:Y:S01]  /*0170*/  S2UR UR8, SR_CgaCtaId ;  /* 0x00000000000879c3 */ /* 0x000e620000008800 */
[----:B------:R-:W-:Y:S01]  /*0180*/  UMOV UR4, 0x400 ;  /* 0x0000040000047882 */ /* 0x000fe20000000000 */
[----:B------:R-:W-:Y:S01]  /*0190*/  UMOV UR5, 0x1 ;  /* 0x0000000100057882 */ /* 0x000fe20000000000 */
[----:B------:R-:W-:Y:S01]  /*01a0*/  UMOV UR6, 0x80 ;  /* 0x0000008000067882 */ /* 0x000fe20000000000 */
[----:B------:R-:W-:Y:S01]  /*01b0*/  ELECT P0, URZ, PT ;  /* 0x00000000003f782f */ /* 0x000fe20003800000 */
[----:B------:R-:W-:-:S04]  /*01c0*/  UIADD3 UR6, -UR6, 0x100000, URZ ;  /* 0x0010000006067890 */ /* 0x000fc8000fffe13f */
[----:B------:R-:W-:Y:S02]  /*01d0*/  USHF.L.U32 UR7, UR6, 0xb, URZ ;  /* 0x0000000b06077899 */ /* 0x000fe4000800063f */
[----:B------:R-:W-:Y:S02]  /*01e0*/  USHF.L.U32 UR6, UR6, 0x1, URZ ;  /* 0x0000000106067899 */ /* 0x000fe4000800063f */
[----:B-1----:R-:W-:Y:S02]  /*01f0*/  ULEA UR8, UR8, UR4, 0x18 ;  /* 0x0000000408087291 */ /* 0x002fe4000f8ec03f */
[----:B------:R-:W-:-:S04]  /*0200*/  UIADD3 UR4, -UR5, 0x100000, URZ ;  /* 0x0010000005047890 */ /* 0x000fc8000fffe13f */
[----:B------:R-:W-:Y:S02]  /*0210*/  USHF.L.U32 UR5, UR4, 0xb, URZ ;  /* 0x0000000b04057899 */ /* 0x000fe4000800063f */
[----:B------:R-:W-:Y:S01]  /*0220*/  USHF.L.U32 UR4, UR4, 0x1, URZ ;  /* 0x0000000104047899 */ /* 0x000fe2000800063f */
[----:B------:R-:W1:Y:S11]  /*0230*/  FENCE.VIEW.ASYNC.S ;  /* 0x00000000000073c6 */ /* 0x000e760000000000 */
[----:B-1----:R1:W2:Y:S01]  /*0240*/  SYNCS.EXCH.64 URZ, [UR8+0x11840], UR4 ;  /* 0x01184004083f75b2 */ /* 0x0022a20008000100 */
[----:B------:R1:W3:Y:S01]  /*0250*/  SYNCS.EXCH.64 URZ, [UR8+0x11848], UR6 ;  /* 0x01184806083f75b2 */ /* 0x0002e20008000100 */
[----:B------:R-:W-:Y:S01]  /*0260*/  NOP ;  /* 0x0000000000007918 */ /* 0x000fe20000000000 */
.L_x_2:
[----:B------:R-:W4:Y:S01]  /*0270*/  SHFL.IDX PT, R0, R8, RZ, 0x1f ;  /* 0x00001fff08007589 */ /* 0x000f2200000e0000 */
[----:B------:R-:W-:Y:S01]  /*0280*/  NOP ;  /* 0x0000000000007918 */ /* 0x000fe20000000000 */
[----:B----4-:R-:W-:-:S13]  /*0290*/  ISETP.NE.AND P0, PT, R0, RZ, PT ;  /* 0x000000ff0000720c */ /* 0x010fda0003f05270 */
[----:B------:R-:W-:Y:S05]  /*02a0*/  @P0 BRA `(.L_x_3) ;  /* 0x0000000000580947 */ /* 0x000fea0003800000 */
[----:B-1----:R-:W1:Y:S01]  /*02b0*/  S2UR UR5, SR_CgaCtaId ;  /* 0x00000000000579c3 */ /* 0x002e620000008800 */
[----:B------:R-:W-:Y:S01]  /*02c0*/  UMOV UR4, 0x400 ;  /* 0x0000040000047882 */ /* 0x000fe20000000000 */
[----:B------:R-:W-:Y:S01]  /*02d0*/  UMOV UR6, 0x1 ;  /* 0x0000000100067882 */ /* 0x000fe20000000000 */
[----:B------:R-:W-:Y:S01]  /*02e0*/  UMOV UR7, 0x80 ;  /* 0x0000008000077882 */ /* 0x000fe20000000000 */
[----:B------:R-:W-:Y:S01]  /*02f0*/  ELECT P0, URZ, PT ;  /* 0x00000000003f782f */ /* 0x000fe20003800000 */
[----:B-1----:R-:W-:Y:S02]  /*0300*/  ULEA UR8, UR5, UR4, 0x18 ;  /* 0x0000000405087291 */ /* 0x002fe4000f8ec03f */
[----:B------:R-:W-:-:S04]  /*0310*/  UIADD3 UR4, -UR6, 0x100000, URZ ;  /* 0x0010000006047890 */ /* 0x000fc8000fffe13f */
[----:B------:R-:W-:Y:S02]  /*0320*/  USHF.L.U32 UR5, UR4, 0xb, URZ ;  /* 0x0000000b04057899 */ /* 0x000fe4000800063f */
[----:B------:R-:W-:Y:S02]  /*0330*/  USHF.L.U32 UR4, UR4, 0x1, URZ ;  /* 0x0000000104047899 */ /* 0x000fe4000800063f */
[----:B------:R-:W-:-:S04]  /*0340*/  UIADD3 UR6, -UR7, 0x100000, URZ ;  /* 0x0010000007067890 */ /* 0x000fc8000fffe13f */
[----:B------:R-:W-:Y:S02]  /*0350*/  USHF.L.U32 UR7, UR6, 0xb, URZ ;  /* 0x0000000b06077899 */ /* 0x000fe4000800063f */
[----:B------:R-:W-:Y:S01]  /*0360*/  USHF.L.U32 UR6, UR6, 0x1, URZ ;  /* 0x0000000106067899 */ /* 0x000fe2000800063f */
[----:B------:R-:W1:Y:S03]  /*0370*/  FENCE.VIEW.ASYNC.S ;  /* 0x00000000000073c6 */ /* 0x000e660000000000 */
[----:B-1----:R4:W1:Y:S08]  /*0380*/  SYNCS.EXCH.64 URZ, [UR8+0x11800], UR4 ;  /* 0x01180004083f75b2 */ /* 0x0028700008000100 */
[----:B------:R4:W1:Y:S01]  /*0390*/  SYNCS.EXCH.64 URZ, [UR8+0x11820], UR6 ;  /* 0x01182006083f75b2 */ /* 0x0008620008000100 */
[----:B------:R4:W1:Y:S01]  /*03a0*/  SYNCS.EXCH.64 URZ, [UR8+0x11808], UR4 ;  /* 0x01180804083f75b2 */ /* 0x0008620008000100 */
[----:B------:R4:W1:Y:S01]  /*03b0*/  SYNCS.EXCH.64 URZ, [UR8+0x11828], UR6 ;  /* 0x01182806083f75b2 */ /* 0x0008620008000100 */
[----:B------:R4:W1:Y:S01]  /*03c0*/  SYNCS.EXCH.64 URZ, [UR8+0x11810], UR4 ;  /* 0x01181004083f75b2 */ /* 0x0008620008000100 */
[----:B------:R4:W1:Y:S01]  /*03d0*/  SYNCS.EXCH.64 URZ, [UR8+0x11830], UR6 ;  /* 0x01183006083f75b2 */ /* 0x0008620008000100 */
[----:B------:R4:W1:Y:S01]  /*03e0*/  SYNCS.EXCH.64 URZ, [UR8+0x11818], UR4 ;  /* 0x01181804083f75b2 */ /* 0x0008620008000100 */
[----:B------:R4:W1:Y:S02]  /*03f0*/  SYNCS.EXCH.64 URZ, [UR8+0x11838], UR6 ;  /* 0x01183806083f75b2 */ /* 0x0008640008000100 */
[----:B----4-:R-:W-:Y:S01]  /*0400*/  NOP ;  /* 0x0000000000007918 */ /* 0x010fe20000000000 */
.L_x_3:
        /* <DEDUP_REMOVED lines=26> */
.L_x_4:
[----:B------:R-:W4:Y:S01]  /*05b0*/  SHFL.IDX PT, R8, R8, RZ, 0x1f ;  /* 0x00001fff08087589 */ /* 0x000f2200000e0000 */
[----:B------:R-:W-:Y:S02]  /*05c0*/  ELECT P0, URZ, PT ;  /* 0x00000000003f782f */ /* 0x000fe40003800000 */
[----:B------:R-:W-:Y:S01]  /*05d0*/  SHF.R.S32.HI R3, RZ, 0x1f, R16 ;  /* 0x0000001fff037819 */ /* 0x000fe20000011410 */
[----:B------:R-:W-:Y:S01]  /*05e0*/  NOP ;  /* 0x0000000000007918 */ /* 0x000fe20000000000 */
[----:B------:R-:W4:Y:S01]  /*05f0*/  S2UR UR52, SR_CTAID.Y ;  /* 0x00000000003479c3 */ /* 0x000f220000002600 */
[----:B------:R-:W-:Y:S01]  /*0600*/  BSSY B0, `(.L_x_5) ;  /* 0x0000049000007945 */ /* 0x000fe20003800000 */
[----:B------:R-:W-:Y:S01]  /*0610*/  LEA.HI R3, R3, R16, RZ, 0x7 ;  /* 0x0000001003037211 */ /* 0x000fe200078f38ff */
[----:B------:R-:W-:-:S03]  /*0620*/  IMAD.MOV.U32 R7, RZ, RZ, RZ ;  /* 0x000000ffff077224 */ /* 0x000fc600078e00ff */
[----:B------:R-:W-:Y:S02]  /*0630*/  LOP3.LUT R3, R3, 0xffffff80, RZ, 0xc0, !PT ;  /* 0xffffff8003037812 */ /* 0x000fe400078ec0ff */
[----:B------:R-:W4:Y:S03]  /*0640*/  S2UR UR53, SR_CTAID.Z ;  /* 0x00000000003579c3 */ /* 0x000f260000002700 */
[----:B------:R-:W-:-:S05]  /*0650*/  IMAD.IADD R0, R16, 0x1, -R3 ;  /* 0x0000000110007824 */ /* 0x000fca00078e0a03 */
[----:B-123--:R-:W-:Y:S01]  /*0660*/  BAR.SYNC.DEFER_BLOCKING 0x0 ;  /* 0x0000000000007b1d */ /* 0x00efe20000010000 */
[----:B----4-:R-:W-:-:S13]  /*0670*/  ISETP.EQ.AND P1, PT, R8, RZ, P0 ;  /* 0x000000ff0800720c */ /* 0x010fda0000722270 */
[----:B------:R-:W-:Y:S05]  /*0680*/  @!P1 BRA `(.L_x_6) ;  /* 0x0000000400009947 */ /* 0x000fea0003800000 */
[----:B------:R-:W1:Y:S01]  /*0690*/  S2R R3, SR_CgaCtaId ;  /* 0x0000000000037919 */ /* 0x000e620000008800 */
[----:B------:R-:W-:Y:S02]  /*06a0*/  MOV R2, 0x400 ;  /* 0x0000040000027802 */ /* 0x000fe40000000f00 */
[----:B------:R-:W-:Y:S02]  /*06b0*/  MOV R4, 0x1 ;  /* 0x0000000100047802 */ /* 0x000fe40000000f00 */
[----:B------:R-:W-:Y:S02]  /*06c0*/  ISETP.NE.AND P3, PT, R0, RZ, PT ;  /* 0x000000ff0000720c */ /* 0x000fe40003f65270 */
[----:B-1----:R-:W-:Y:S02]  /*06d0*/  LEA R3, R3, R2, 0x18 ;  /* 0x0000000203037211 */ /* 0x002fe400078ec0ff */
[----:B------:R-:W-:-:S04]  /*06e0*/  SHF.L.U32 R2, R4, 0x1f, RZ ;  /* 0x0000001f04027819 */ /* 0x000fc800000006ff */
[----:B------:R-:W1:Y:S02]  /*06f0*/  SYNCS.PHASECHK.TRANS64.TRYWAIT P2, [R3+URZ+0x11848], R2 ;  /* 0x01184802030075a7 */ /* 0x000e64000804017f */
[----:B-1----:R-:W-:Y:S05]  /*0700*/  @!P2 BRA `(.L_x_7) ;  /* 0x000000b8001ca947 */ /* 0x002fea0003800000 */
.L_x_82:
[----:B------:R-:W-:Y:S05]  /*0710*/  @P3 BRA `(.L_x_8) ;  /* 0x0000000000143947 */ /* 0x000fea0003800000 */
[----:B------:R-:W-:Y:S01]  /*0720*/  LOP3.LUT P2, RZ, R16, 0x1f, RZ, 0xc0, !PT ;  /* 0x0000001f10ff7812 */ /* 0x000fe2000784c0ff */
[----:B-1----:R-:W-:-:S04]  /*0730*/  IMAD.MOV.U32 R2, RZ, RZ, 0x3800 ;  /* 0x00003800ff027424 */ /* 0x002fc800078e00ff */
[----:B------:R2:W-:Y:S08]  /*0740*/  SYNCS.ARRIVE.TRANS64 RZ, [R3+URZ+0x11840], R2 ;  /* 0x0118400203ff79a7 */ /* 0x0005f0000800003f */
[----:B------:R-:W-:Y:S05]  /*0750*/  @!P2 BRA `(.L_x_8) ;  /* 0x000000000004a947 */ /* 0x000fea0003800000 */
[----:B------:R-:W-:Y:S01]  /*0760*/  BPT.TRAP 0x1 ;  /* 0x000000040000795c */ /* 0x000fe20000300000 */
.L_x_8:
[----:B------:R-:W3:Y:S01]  /*0770*/  S2UR UR11, SR_CTAID.X ;  /* 0x00000000000b79c3 */ /* 0x000ee20000002500 */
[----:B------:R-:W-:Y:S01]  /*0780*/  R2UR UR8, R3 ;  /* 0x00000000030872ca */ /* 0x000fe200000e0000 */
[----:B------:R-:W-:Y:S01]  /*0790*/  ULDC.64 UR4, c[0x0][0x198] ;  /* 0x0000660000047ab9 */ /* 0x000fe20000000a00 */
[----:B------:R-:W-:Y:S01]  /*07a0*/  UMOV UR6, 0x0 ;  /* 0x0000000000067882 */ /* 0x000fe20000000000 */
[----:B------:R-:W-:Y:S01]  /*07b0*/  UIADD3 UR4, UP0, UR4, 0xf0, URZ ;  /* 0x000000f004047890 */ /* 0x000fe2000ff1e03f */
[----:B------:R-:W-:Y:S01]  /*07c0*/  UMOV UR7, 0x10000000 ;  /* 0x1000000000077882 */ /* 0x000fe20000000000 */
[----:B------:R-:W-:Y:S02]  /*07d0*/  UMOV UR10, URZ ;  /* 0x0000003f000a7c82 */ /* 0x000fe40008000000 */
[----:B------:R-:W-:Y:S01]  /*07e0*/  UIADD3.X UR5, URZ, UR5, URZ, UP0, !UPT ;  /* 0x000000053f057290 */ /* 0x000fe200087fe43f */
[----:B------:R-:W-:Y:S01]  /*07f0*/  UMOV UR12, UR52 ;  /* 0x00000034000c7c82 */ /* 0x000fe20008000000 */
[----:B------:R-:W-:Y:S01]  /*0800*/  UMOV UR13, UR53 ;  /* 0x00000035000d7c82 */ /* 0x000fe20008000000 */
[----:B------:R-:W-:Y:S01]  /*0810*/  UMOV UR50, 0x10 ;  /* 0x0000001000327882 */ /* 0x000fe20000000000 */
[----:B------:R-:W-:-:S02]  /*0820*/  UMOV UR42, 0x20 ;  /* 0x00000020002a7882 */ /* 0x000fc40000000000 */
[----:B------:R-:W-:Y:S02]  /*0830*/  UIADD3 UR9, UR8, 0x11840, URZ ;  /* 0x0001184008097890 */ /* 0x000fe4000fffe03f */
[----:B------:R-:W-:Y:S02]  /*0840*/  UIADD3 UR48, UR8, 0x800, URZ ;  /* 0x0000080008307890 */ /* 0x000fe4000fffe03f */
[----:B------:R-:W-:Y:S02]  /*0850*/  UIADD3 UR40, UR8, 0x1000, URZ ;  /* 0x0000100008287890 */ /* 0x000fe4000fffe03f */
[----:B------:R-:W-:Y:S02]  /*0860*/  UIADD3 UR32, UR8, 0x1800, URZ ;  /* 0x0000180008207890 */ /* 0x000fe4000fffe03f */
[----:B------:R-:W-:Y:S02]  /*0870*/  UIADD3 UR24, UR8, 0x2000, URZ ;  /* 0x0000200008187890 */ /* 0x000fe4000fffe03f */
[----:B---3--:R-:W-:-:S02]  /*0880*/  USHF.L.U32 UR11, UR11, 0x6, URZ ;  /* 0x000000060b0b7899 */ /* 0x008fc4000800063f */
[----:B------:R-:W-:Y:S01]  /*0890*/  UIADD3 UR16, UR8, 0x2800, URZ ;  /* 0x0000280008107890 */ /* 0x000fe2000fffe03f */
[----:B------:R-:W-:Y:S01]  /*08a0*/  UMOV UR49, UR9 ;  /* 0x0000000900317c82 */ /* 0x000fe20008000000 */
[----:B------:R-:W-:Y:S01]  /*08b0*/  UMOV UR44, UR52 ;  /* 0x00000034002c7c82 */ /* 0x000fe20008000000 */
[----:B------:R-:W-:Y:S02]  /*08c0*/  UMOV UR45, UR53 ;  /* 0x00000035002d7c82 */ /* 0x000fe40008000000 */
[----:B------:R-:W-:Y:S01]  /*08d0*/  UMOV UR51, UR11 ;  /* 0x0000000b00337c82 */ /* 0x000fe20008000000 */
[----:B------:R-:W-:Y:S01]  /*08e0*/  UMOV UR41, UR9 ;  /* 0x0000000900297c82 */ /* 0x000fe20008000000 */
[----:B------:R3:W-:Y:S01]  /*08f0*/  UTMALDG.4D [UR8], [UR4], desc[UR6] ;  /* 0x00000608040075b4 */ /* 0x0007e20008019000 */
[----:B------:R-:W-:Y:S01]  /*0900*/  UMOV UR43, UR11 ;  /* 0x0000000b002b7c82 */ /* 0x000fe20008000000 */
[----:B------:R-:W-:Y:S01]  /*0910*/  UMOV UR34, 0x30 ;  /* 0x0000003000227882 */ /* 0x000fe20000000000 */
[----:B------:R-:W-:Y:S01]  /*0920*/  UMOV UR36, UR52 ;  /* 0x0000003400247c82 */ /* 0x000fe20008000000 */
[----:B------:R-:W-:Y:S01]  /*0930*/  UMOV UR37, UR53 ;  /* 0x0000003500257c82 */ /* 0x000fe20008000000 */
[----:B------:R-:W-:Y:S01]  /*0940*/  UMOV UR33, UR9 ;  /* 0x0000000900217c82 */ /* 0x000fe20008000000 */
[----:B------:R-:W-:Y:S01]  /*0950*/  UMOV UR35, UR11 ;  /* 0x0000000b00237c82 */ /* 0x000fe20008000000 */
[----:B------:R-:W-:Y:S01]  /*0960*/  UMOV UR26, 0x40 ;  /* 0x00000040001a7882 */ /* 0x000fe20000000000 */
[----:B------:R4:W-:Y:S01]  /*0970*/  UTMALDG.4D [UR48], [UR4], desc[UR6] ;  /* 0x00000630040075b4 */ /* 0x0009e20008019000 */
[----:B------:R-:W-:Y:S01]  /*0980*/  UMOV UR28, UR52 ;  /* 0x00000034001c7c82 */ /* 0x000fe20008000000 */
[----:B------:R-:W-:Y:S01]  /*0990*/  UMOV UR29, UR53 ;  /* 0x00000035001d7c82 */ /* 0x000fe20008000000 */
[----:B------:R-:W-:Y:S01]  /*09a0*/  UMOV UR25, UR9 ;  /* 0x0000000900197c82 */ /* 0x000fe20008000000 */
[----:B------:R-:W-:Y:S01]  /*09b0*/  UMOV UR27, UR11 ;  /* 0x0000000b001b7c82 */ /* 0x000fe20008000000 */
[----:B------:R-:W-:Y:S01]  /*09c0*/  UMOV UR18, 0x50 ;  /* 0x0000005000127882 */ /* 0x000fe20000000000 */
[----:B------:R-:W-:Y:S01]  /*09d0*/  UMOV UR20, UR52 ;  /* 0x0000003400147c82 */ /* 0x000fe20008000000 */
[----:B------:R-:W-:Y:S01]  /*09e0*/  UMOV UR21, UR53 ;  /* 0x0000003500157c82 */ /* 0x000fe20008000000 */
[----:B------:R4:W-:Y:S01]  /*09f0*/  UTMALDG.4D [UR40], [UR4], desc[UR6] ;  /* 0x00000628040075b4 */ /* 0x0009e20008019000 */
[----:B------:R-:W-:Y:S01]  /*0a00*/  UMOV UR17, UR9 ;  /* 0x0000000900117c82 */ /* 0x000fe20008000000 */
[----:B------:R-:W-:Y:S01]  /*0a10*/  UMOV UR19, UR11 ;  /* 0x0000000b00137c82 */ /* 0x000fe20008000000 */
[----:B------:R4:W-:Y:S01]  /*0a20*/  UTMALDG.4D [UR32], [UR4], desc[UR6] ;  /* 0x00000620040075b4 */ /* 0x0009e20008019000 */
[----:B---3--:R-:W-:Y:S01]  /*0a30*/  UIADD3 UR8, UR8, 0x3000, URZ ;  /* 0x0000300008087890 */ /* 0x008fe2000fffe03f */
[----:B------:R-:W-:Y:S01]  /*0a40*/  UMOV UR10, 0x60 ;  /* 0x00000060000a7882 */ /* 0x000fe20000000000 */
[----:B------:R4:W-:Y:S01]  /*0a50*/  UTMALDG.4D [UR24], [UR4], desc[UR6] ;  /* 0x00000618040075b4 */ /* 0x0009e20008019000 */
[----:B------:R4:W-:Y:S06]  /*0a60*/  UTMALDG.4D [UR16], [UR4], desc[UR6] ;  /* 0x00000610040075b4 */ /* 0x0009ec0008019000 */
[----:B------:R4:W-:Y:S02]  /*0a70*/  UTMALDG.4D [UR8], [UR4], desc[UR6] ;  /* 0x00000608040075b4 */ /* 0x0009e40008019000 */
[----:B----4-:R-:W-:Y:S01]  /*0a80*/  NOP ;  /* 0x0000000000007918 */ /* 0x010fe20000000000 */
.L_x_6:
[----:B------:R-:W-:Y:S05]  /*0a90*/  BSYNC B0 ;  /* 0x0000000000007941 */ /* 0x000fea0003800000 */
.L_x_5:
[----:B------:R-:W3:Y:S01]  /*0aa0*/  LDC R18, c[0x0][0x28c] ;  /* 0x0000a300ff127b82 */ /* 0x000ee20000000800 */
[----:B------:R-:W-:Y:S01]  /*0ab0*/  BSSY B0, `(.L_x_9) ;  /* 0x000011b000007945 */ /* 0x000fe20003800000 */
[----:B------:R-:W-:Y:S01]  /*0ac0*/  MOV R5, 0x1 ;  /* 0x0000000100057802 */ /* 0x000fe20000000f00 */
[----:B------:R-:W-:Y:S02]  /*0ad0*/  IMAD.MOV.U32 R4, RZ, RZ, 0x1 ;  /* 0x00000001ff047424 */ /* 0x000fe400078e00ff */
[----:B---3--:R-:W-:-:S05]  /*0ae0*/  VIADD R118, R18, 0x3f ;  /* 0x0000003f12767836 */ /* 0x008fca0000000000 */
[----:B-12---:R-:W-:-:S04]  /*0af0*/  SHF.R.S32.HI R3, RZ, 0x1f, R118 ;  /* 0x0000001fff037819 */ /* 0x006fc80000011476 */
[----:B------:R-:W-:Y:S01]  /*0b00*/  LEA.HI R118, R3, R118, RZ, 0x6 ;  /* 0x0000007603767211 */ /* 0x000fe200078f30ff */
[----:B------:R-:W-:-:S03]  /*0b10*/  IMAD.MOV.U32 R3, RZ, RZ, RZ ;  /* 0x000000ffff037224 */ /* 0x000fc600078e00ff */
[----:B------:R-:W-:-:S04]  /*0b20*/  SHF.R.S32.HI R6, RZ, 0x6, R118 ;  /* 0x00000006ff067819 */ /* 0x000fc80000011476 */
[----:B------:R-:W-:Y:S01]  /*0b30*/  SHF.L.U32 R6, R6, 0x1, RZ ;  /* 0x0000000106067819 */ /* 0x000fe200000006ff */
[----:B------:R-:W-:Y:S06]  /*0b40*/  @!P1 BRA `(.L_x_10) ;  /* 0x0000001000449947 */ /* 0x000fec0003800000 */
[----:B------:R-:W-:Y:S01]  /*0b50*/  ISETP.GE.AND P1, PT, R18, 0x1, PT ;  /* 0x000000011200780c */ /* 0x000fe20003f26270 */
[----:B------:R-:W-:Y:S01]  /*0b60*/  IMAD.MOV.U32 R7, RZ, RZ, RZ ;  /* 0x000000ffff077224 */ /* 0x000fe200078e00ff */
[----:B------:R-:W-:Y:S01]  /*0b70*/  LOP3.LUT R11, R16, 0x1f, RZ, 0xc0, !PT ;  /* 0x0000001f100b7812 */ /* 0x000fe200078ec0ff */
[----:B------:R-:W-:-:S10]  /*0b80*/  IMAD.MOV.U32 R3, RZ, RZ, RZ ;  /* 0x000000ffff037224 */ /* 0x000fd400078e00ff */
        /* <DEDUP_REMOVED lines=9> */
.L_x_83:
[----:B-1----:R-:W-:Y:S01]  /*0c20*/  IMAD.MOV.U32 R3, RZ, RZ, 0x1 ;  /* 0x00000001ff037424 */ /* 0x002fe200078e00ff */
[----:B------:R-:W-:Y:S06]  /*0c30*/  @P2 BRA `(.L_x_13) ;  /* 0x0000000000142947 */ /* 0x000fec0003800000 */
[----:B------:R-:W-:Y:S01]  /*0c40*/  ISETP.NE.AND P1, PT, R11, RZ, PT ;  /* 0x000000ff0b00720c */ /* 0x000fe20003f25270 */
[----:B------:R-:W-:-:S04]  /*0c50*/  IMAD.MOV.U32 R7, RZ, RZ, 0x3800 ;  /* 0x00003800ff077424 */ /* 0x000fc800078e00ff */
[----:B------:R1:W-:Y:S08]  /*0c60*/  SYNCS.ARRIVE.TRANS64 RZ, [R2+URZ+0x11800], R7 ;  /* 0x0118000702ff79a7 */ /* 0x0003f0000800003f */
[----:B------:R-:W-:Y:S05]  /*0c70*/  @!P1 BRA `(.L_x_13) ;  /* 0x0000000000049947 */ /* 0x000fea0003800000 */
[----:B------:R-:W-:Y:S01]  /*0c80*/  BPT.TRAP 0x1 ;  /* 0x000000040000795c */ /* 0x000fe20000300000 */
.L_x_13:
[----:B------:R-:W-:Y:S01]  /*0c90*/  R2UR UR14, R2 ;  /* 0x00000000020e72ca */ /* 0x000fe200000e0000 */
[----:B-1----:R-:W1:Y:S01]  /*0ca0*/  S2R R7, SR_CgaCtaId ;  /* 0x0000000000077919 */ /* 0x002e620000008800 */
[----:B------:R-:W-:Y:S01]  /*0cb0*/  ULDC.64 UR4, c[0x0][0x198] ;  /* 0x0000660000047ab9 */ /* 0x000fe20000000a00 */
[----:B------:R-:W-:Y:S01]  /*0cc0*/  UMOV UR27, URZ ;  /* 0x0000003f001b7c82 */ /* 0x000fe20008000000 */
[----:B------:R-:W-:Y:S01]  /*0cd0*/  UIADD3 UR4, UP0, UR4, 0x1f0, URZ ;  /* 0x000001f004047890 */ /* 0x000fe2000ff1e03f */
[----:B------:R-:W-:Y:S01]  /*0ce0*/  MOV R2, 0x400 ;  /* 0x0000040000027802 */ /* 0x000fe20000000f00 */
[----:B------:R-:W-:Y:S01]  /*0cf0*/  UMOV UR6, 0x0 ;  /* 0x0000000000067882 */ /* 0x000fe20000000000 */
[----:B------:R-:W-:Y:S01]  /*0d00*/  UMOV UR7, 0x10000000 ;  /* 0x1000000000077882 */ /* 0x000fe20000000000 */
[----:B------:R-:W-:Y:S01]  /*0d10*/  UIADD3.X UR5, URZ, UR5, URZ, UP0, !UPT ;  /* 0x000000053f057290 */ /* 0x000fe200087fe43f */
[----:B------:R-:W-:Y:S01]  /*0d20*/  ISETP.NE.AND P2, PT, R0, RZ, PT ;  /* 0x000000ff0000720c */ /* 0x000fe20003f45270 */
[----:B------:R-:W-:Y:S01]  /*0d30*/  UMOV UR26, URZ ;  /* 0x0000003f001a7c82 */ /* 0x000fe20008000000 */
[----:B------:R-:W-:Y:S01]  /*0d40*/  UMOV UR28, UR52 ;  /* 0x00000034001c7c82 */ /* 0x000fe20008000000 */
[----:B------:R-:W-:Y:S01]  /*0d50*/  UMOV UR29, UR53 ;  /* 0x00000035001d7c82 */ /* 0x000fe20008000000 */
[----:B------:R-:W-:-:S02]  /*0d60*/  UIADD3 UR24, UR14, 0x3800, URZ ;  /* 0x000038000e187890 */ /* 0x000fc4000fffe03f */
[----:B------:R-:W-:Y:S02]  /*0d70*/  UIADD3 UR25, UR14, 0x11800, URZ ;  /* 0x000118000e197890 */ /* 0x000fe4000fffe03f */
[----:B------:R-:W-:Y:S01]  /*0d80*/  UIADD3 UR8, UR14, 0x4000, URZ ;  /* 0x000040000e087890 */ /* 0x000fe2000fffe03f */
[----:B------:R-:W-:Y:S01]  /*0d90*/  UMOV UR10, 0x10 ;  /* 0x00000010000a7882 */ /* 0x000fe20000000000 */
[----:B------:R-:W-:Y:S01]  /*0da0*/  UMOV UR12, UR52 ;  /* 0x00000034000c7c82 */ /* 0x000fe20008000000 */
[----:B------:R-:W-:Y:S01]  /*0db0*/  UMOV UR13, UR53 ;  /* 0x00000035000d7c82 */ /* 0x000fe20008000000 */
[----:B------:R-:W-:Y:S01]  /*0dc0*/  UMOV UR11, UR27 ;  /* 0x0000001b000b7c82 */ /* 0x000fe20008000000 */
[----:B------:R-:W-:Y:S02]  /*0dd0*/  UMOV UR9, UR25 ;  /* 0x0000001900097c82 */ /* 0x000fe40008000000 */
[----:B------:R2:W-:Y:S01]  /*0de0*/  UTMALDG.4D [UR24], [UR4], desc[UR6] ;  /* 0x00000618040075b4 */ /* 0x0005e20008019000 */
[----:B------:R-:W-:Y:S01]  /*0df0*/  UIADD3 UR16, UR14, 0x4800, URZ ;  /* 0x000048000e107890 */ /* 0x000fe2000fffe03f */
[----:B------:R-:W-:Y:S01]  /*0e00*/  UMOV UR18, 0x20 ;  /* 0x0000002000127882 */ /* 0x000fe20000000000 */
[----:B------:R-:W-:Y:S01]  /*0e10*/  UMOV UR20, UR52 ;  /* 0x0000003400147c82 */ /* 0x000fe20008000000 */
[----:B------:R-:W-:Y:S01]  /*0e20*/  UMOV UR21, UR53 ;  /* 0x0000003500157c82 */ /* 0x000fe20008000000 */
[----:B------:R-:W-:Y:S01]  /*0e30*/  UMOV UR19, UR27 ;  /* 0x0000001b00137c82 */ /* 0x000fe20008000000 */
[----:B------:R-:W-:Y:S01]  /*0e40*/  UMOV UR17, UR25 ;  /* 0x0000001900117c82 */ /* 0x000fe20008000000 */
[----:B------:R3:W-:Y:S01]  /*0e50*/  UTMALDG.4D [UR8], [UR4], desc[UR6] ;  /* 0x00000608040075b4 */ /* 0x0007e20008019000 */
[----:B-1----:R-:W-:-:S02]  /*0e60*/  LEA R4, R7, R2, 0x18 ;  /* 0x0000000207047211 */ /* 0x002fc400078ec0ff */
[----:B------:R-:W-:-:S03]  /*0e70*/  MOV R7, 0x1 ;  /* 0x0000000100077802 */ /* 0x000fc60000000f00 */
[----:B------:R-:W-:Y:S01]  /*0e80*/  IMAD R2, R3, 0x8, R4 ;  /* 0x0000000803027824 */ /* 0x000fe200078e0204 */
[----:B------:R-:W-:Y:S01]  /*0e90*/  SHF.L.U32 R7, R7, 0x1f, RZ ;  /* 0x0000001f07077819 */ /* 0x000fe200000006ff */
[----:B------:R1:W-:Y:S01]  /*0ea0*/  UTMALDG.4D [UR16], [UR4], desc[UR6] ;  /* 0x00000610040075b4 */ /* 0x0003e20008019000 */
[----:B--2---:R-:W-:Y:S01]  /*0eb0*/  UIADD3 UR24, UR14, 0x5800, URZ ;  /* 0x000058000e187890 */ /* 0x004fe2000fffe03f */
[----:B------:R-:W-:Y:S01]  /*0ec0*/  UMOV UR26, 0x40 ;  /* 0x00000040001a7882 */ /* 0x000fe20000000000 */
[----:B---3--:R-:W-:Y:S01]  /*0ed0*/  UIADD3 UR8, UR14, 0x5000, URZ ;  /* 0x000050000e087890 */ /* 0x008fe2000fffe03f */
[----:B------:R-:W-:Y:S01]  /*0ee0*/  UMOV UR10, 0x30 ;  /* 0x00000030000a7882 */ /* 0x000fe20000000000 */
[----:B-1----:R-:W-:-:S07]  /*0ef0*/  UIADD3 UR16, UR14, 0x6000, URZ ;  /* 0x000060000e107890 */ /* 0x002fce000fffe03f */
[----:B------:R1:W-:Y:S01]  /*0f00*/  UTMALDG.4D [UR8], [UR4], desc[UR6] ;  /* 0x00000608040075b4 */ /* 0x0003e20008019000 */
[----:B------:R-:W-:Y:S01]  /*0f10*/  UMOV UR18, 0x50 ;  /* 0x0000005000127882 */ /* 0x000fe20000000000 */
[----:B------:R2:W-:Y:S01]  /*0f20*/  UTMALDG.4D [UR24], [UR4], desc[UR6] ;  /* 0x00000618040075b4 */ /* 0x0005e20008019000 */
[----:B------:R2:W-:Y:S01]  /*0f30*/  UTMALDG.4D [UR16], [UR4], desc[UR6] ;  /* 0x00000610040075b4 */ /* 0x0005e20008019000 */
[----:B-1----:R-:W-:Y:S01]  /*0f40*/  UIADD3 UR8, UR14, 0x6800, URZ ;  /* 0x000068000e087890 */ /* 0x002fe2000fffe03f */
[----:B------:R-:W-:-:S08]  /*0f50*/  UMOV UR10, 0x60 ;  /* 0x00000060000a7882 */ /* 0x000fd00000000000 */
[----:B------:R2:W-:Y:S01]  /*0f60*/  UTMALDG.4D [UR8], [UR4], desc[UR6] ;  /* 0x00000608040075b4 */ /* 0x0005e20008019000 */
[----:B------:R-:W1:Y:S02]  /*0f70*/  SYNCS.PHASECHK.TRANS64.TRYWAIT P1, [R2+URZ+0x11820], R7 ;  /* 0x01182007020075a7 */ /* 0x000e64000802017f */
[----:B-12---:R-:W-:Y:S05]  /*0f80*/  @!P1 BRA `(.L_x_14) ;  /* 0x000000b000249947 */ /* 0x006fea0003800000 */
.L_x_84:
[----:B-1----:R-:W-:Y:S01]  /*0f90*/  IMAD.MOV.U32 R7, RZ, RZ, 0x1 ;  /* 0x00000001ff077424 */ /* 0x002fe200078e00ff */
[----:B------:R-:W-:Y:S06]  /*0fa0*/  @P2 BRA `(.L_x_15) ;  /* 0x0000000000142947 */ /* 0x000fec0003800000 */
[----:B------:R-:W-:Y:S02]  /*0fb0*/  ISETP.NE.AND P1, PT, R11, RZ, PT ;  /* 0x000000ff0b00720c */ /* 0x000fe40003f25270 */
[----:B------:R-:W-:-:S04]  /*0fc0*/  MOV R9, 0x3800 ;  /* 0x0000380000097802 */ /* 0x000fc80000000f00 */
[----:B------:R1:W-:Y:S07]  /*0fd0*/  SYNCS.ARRIVE.TRANS64 RZ, [R2+URZ+0x11800], R9 ;  /* 0x0118000902ff79a7 */ /* 0x0003ee000800003f */
[----:B------:R-:W-:Y:S05]  /*0fe0*/  @!P1 BRA `(.L_x_15) ;  /* 0x0000000000049947 */ /* 0x000fea0003800000 */
[----:B------:R-:W-:Y:S01]  /*0ff0*/  BPT.TRAP 0x1 ;  /* 0x000000040000795c */ /* 0x000fe20000300000 */
.L_x_15:
[C---:B------:R-:W-:Y:S01]  /*1000*/  IMAD R4, R3.reuse, 0x3800, R4 ;  /* 0x0000380003047824 */ /* 0x040fe200078e0204 */
[----:B------:R-:W-:Y:S01]  /*1010*/  R2UR UR41, R2 ;  /* 0x00000000022972ca */ /* 0x000fe200000e0000 */
[----:B------:R-:W-:Y:S01]  /*1020*/  ULDC.64 UR4, c[0x0][0x198] ;  /* 0x0000660000047ab9 */ /* 0x000fe20000000a00 */
[----:B------:R-:W-:Y:S01]  /*1030*/  UMOV UR43, URZ ;  /* 0x0000003f002b7c82 */ /* 0x000fe20008000000 */
[----:B------:R-:W-:Y:S01]  /*1040*/  UIADD3 UR4, UP0, UR4, 0x2f0, URZ ;  /* 0x000002f004047890 */ /* 0x000fe2000ff1e03f */
[----:B------:R-:W-:Y:S01]  /*1050*/  R2UR UR14, R4 ;  /* 0x00000000040e72ca */ /* 0x000fe200000e0000 */
[----:B------:R-:W-:Y:S01]  /*1060*/  UMOV UR6, 0x0 ;  /* 0x0000000000067882 */ /* 0x000fe20000000000 */
[----:B------:R-:W-:Y:S01]  /*1070*/  UMOV UR7, 0x10000000 ;  /* 0x1000000000077882 */ /* 0x000fe20000000000 */
[----:B------:R-:W-:Y:S01]  /*1080*/  UIADD3.X UR5, URZ, UR5, URZ, UP0, !UPT ;  /* 0x000000053f057290 */ /* 0x000fe200087fe43f */
[----:B------:R-:W-:Y:S01]  /*1090*/  VIADD R3, R3, 0x1 ;  /* 0x0000000103037836 */ /* 0x000fe20000000000 */
[----:B------:R-:W-:Y:S01]  /*10a0*/  UMOV UR42, URZ ;  /* 0x0000003f002a7c82 */ /* 0x000fe20008000000 */
[----:B------:R-:W-:Y:S01]  /*10b0*/  UMOV UR44, UR52 ;  /* 0x00000034002c7c82 */ /* 0x000fe20008000000 */
[----:B------:R-:W-:Y:S01]  /*10c0*/  UMOV UR45, UR53 ;  /* 0x00000035002d7c82 */ /* 0x000fe20008000000 */
[----:B------:R-:W-:Y:S01]  /*10d0*/  UMOV UR34, 0x10 ;  /* 0x0000001000227882 */ /* 0x000fe20000000000 */
[----:B------:R-:W-:Y:S01]  /*10e0*/  UIADD3 UR41, UR41, 0x11800, URZ ;  /* 0x0001180029297890 */ /* 0x000fe2000fffe03f */
[----:B------:R-:W-:Y:S01]  /*10f0*/  UMOV UR36, UR52 ;  /* 0x0000003400247c82 */ /* 0x000fe20008000000 */
[----:B------:R-:W-:-:S02]  /*1100*/  UMOV UR37, UR53 ;  /* 0x0000003500257c82 */ /* 0x000fc40008000000 */
[----:B------:R-:W-:Y:S02]  /*1110*/  UIADD3 UR40, UR14, 0x3800, URZ ;  /* 0x000038000e287890 */ /* 0x000fe4000fffe03f */
[----:B------:R-:W-:Y:S02]  /*1120*/  UIADD3 UR32, UR14, 0x4000, URZ ;  /* 0x000040000e207890 */ /* 0x000fe4000fffe03f */
[----:B------:R-:W-:Y:S01]  /*1130*/  UIADD3 UR8, UR14, 0x4800, URZ ;  /* 0x000048000e087890 */ /* 0x000fe2000fffe03f */
[----:B------:R-:W-:Y:S01]  /*1140*/  UMOV UR35, UR43 ;  /* 0x0000002b00237c82 */ /* 0x000fe20008000000 */
[----:B------:R-:W-:Y:S01]  /*1150*/  UMOV UR33, UR41 ;  /* 0x0000002900217c82 */ /* 0x000fe20008000000 */
[----:B------:R-:W-:Y:S01]  /*1160*/  UMOV UR10, 0x20 ;  /* 0x00000020000a7882 */ /* 0x000fe20000000000 */
[----:B------:R-:W-:Y:S01]  /*1170*/  UMOV UR12, UR52 ;  /* 0x00000034000c7c82 */ /* 0x000fe20008000000 */
[----:B------:R-:W-:Y:S01]  /*1180*/  UMOV UR13, UR53 ;  /* 0x00000035000d7c82 */ /* 0x000fe20008000000 */
[----:B------:R-:W-:Y:S01]  /*1190*/  UMOV UR11, UR43 ;  /* 0x0000002b000b7c82 */ /* 0x000fe20008000000 */
[----:B------:R-:W-:Y:S01]  /*11a0*/  UMOV UR9, UR41 ;  /* 0x0000002900097c82 */ /* 0x000fe20008000000 */
[----:B------:R-:W-:Y:S01]  /*11b0*/  UTMALDG.4D [UR40], [UR4], desc[UR6] ;  /* 0x00000628040075b4 */ /* 0x000fe20008019000 */
[----:B------:R-:W-:-:S02]  /*11c0*/  UIADD3 UR24, UR14, 0x5000, URZ ;  /* 0x000050000e187890 */ /* 0x000fc4000fffe03f */
[----:B------:R-:W-:Y:S02]  /*11d0*/  UIADD3 UR48, UR14, 0x5800, URZ ;  /* 0x000058000e307890 */ /* 0x000fe4000fffe03f */
[----:B------:R-:W-:Y:S01]  /*11e0*/  UIADD3 UR16, UR14, 0x6000, URZ ;  /* 0x000060000e107890 */ /* 0x000fe2000fffe03f */
[----:B------:R-:W-:Y:S01]  /*11f0*/  UMOV UR26, 0x30 ;  /* 0x00000030001a7882 */ /* 0x000fe20000000000 */
[----:B------:R-:W-:Y:S01]  /*1200*/  UTMALDG.4D [UR32], [UR4], desc[UR6] ;  /* 0x00000620040075b4 */ /* 0x000fe20008019000 */
        /* <DEDUP_REMOVED lines=8> */
[----:B------:R-:W-:Y:S01]  /*1290*/  UMOV UR18, 0x50 ;  /* 0x0000005000127882 */ /* 0x000fe20000000000 */
[----:B------:R-:W-:Y:S01]  /*12a0*/  UMOV UR20, UR52 ;  /* 0x0000003400147c82 */ /* 0x000fe20008000000 */
[----:B------:R-:W-:Y:S01]  /*12b0*/  UMOV UR21, UR53 ;  /* 0x0000003500157c82 */ /* 0x000fe20008000000 */
[----:B------:R-:W-:Y:S01]  /*12c0*/  UMOV UR19, UR43 ;  /* 0x0000002b00137c82 */ /* 0x000fe20008000000 */
[----:B------:R-:W-:Y:S01]  /*12d0*/  UMOV UR17, UR41 ;  /* 0x0000002900117c82 */ /* 0x000fe20008000000 */
[----:B------:R3:W-:Y:S01]  /*12e0*/  UTMALDG.4D [UR24], [UR4], desc[UR6] ;  /* 0x00000618040075b4 */ /* 0x0007e20008019000 */
[----:B------:R3:W-:Y:S01]  /*12f0*/  UTMALDG.4D [UR48], [UR4], desc[UR6] ;  /* 0x00000630040075b4 */ /* 0x0007e20008019000 */
[----:B------:R3:W-:Y:S01]  /*1300*/  UTMALDG.4D [UR16], [UR4], desc[UR6] ;  /* 0x00000610040075b4 */ /* 0x0007e20008019000 */
[----:B--2---:R-:W-:Y:S01]  /*1310*/  UIADD3 UR8, UR14, 0x6800, URZ ;  /* 0x000068000e087890 */ /* 0x004fe2000fffe03f */
[----:B------:R-:W-:-:S08]  /*1320*/  UMOV UR10, 0x60 ;  /* 0x00000060000a7882 */ /* 0x000fd00000000000 */
[----:B------:R3:W-:Y:S02]  /*1330*/  UTMALDG.4D [UR8], [UR4], desc[UR6] ;  /* 0x00000608040075b4 */ /* 0x0007e40008019000 */
[----:B---3--:R-:W-:Y:S01]  /*1340*/  NOP ;  /* 0x0000000000007918 */ /* 0x008fe20000000000 */
.L_x_11:
[----:B------:R-:W-:Y:S01]  /*1350*/  ISETP.GE.AND P1, PT, R18, 0x41, PT ;  /* 0x000000411200780c */ /* 0x000fe20003f26270 */
[----:B------:R-:W-:-:S12]  /*1360*/  IMAD.MOV.U32 R4, RZ, RZ, 0x1 ;  /* 0x00000001ff047424 */ /* 0x000fd800078e00ff */
[----:B------:R-:W-:Y:S05]  /*1370*/  @!P1 BRA `(.L_x_16) ;  /* 0x0000000800349947 */ /* 0x000fea0003800000 */
[----:B-1----:R-:W1:Y:S01]  /*1380*/  S2R R9, SR_CgaCtaId ;  /* 0x0000000000097919 */ /* 0x002e620000008800 */
[----:B------:R-:W-:Y:S02]  /*1390*/  MOV R2, 0x400 ;  /* 0x0000040000027802 */ /* 0x000fe40000000f00 */
[----:B------:R-:W-:Y:S02]  /*13a0*/  MOV R4, 0x1 ;  /* 0x0000000100047802 */ /* 0x000fe40000000f00 */
[----:B------:R-:W-:Y:S02]  /*13b0*/  ISETP.NE.AND P2, PT, R0, RZ, PT ;  /* 0x000000ff0000720c */ /* 0x000fe40003f45270 */
[----:B-1----:R-:W-:Y:S02]  /*13c0*/  LEA R2, R9, R2, 0x18 ;  /* 0x0000000209027211 */ /* 0x002fe400078ec0ff */
[----:B------:R-:W-:-:S03]  /*13d0*/  SHF.L.U32 R9, R4, 0x1f, RZ ;  /* 0x0000001f04097819 */ /* 0x000fc600000006ff */
[----:B------:R-:W-:-:S04]  /*13e0*/  IMAD R4, R3, 0x8, R2 ;  /* 0x0000000803047824 */ /* 0x000fc800078e0202 */
[----:B------:R-:W1:Y:S02]  /*13f0*/  SYNCS.PHASECHK.TRANS64.TRYWAIT P1, [R4+URZ+0x11820], R9 ;  /* 0x01182009040075a7 */ /* 0x000e64000802017f */
[----:B-1----:R-:W-:Y:S05]  /*1400*/  @!P1 BRA `(.L_x_17) ;  /* 0x000000ac00189947 */ /* 0x002fea0003800000 */
.L_x_85:
[----:B------:R-:W-:Y:S05]  /*1410*/  @P2 BRA `(.L_x_18) ;  /* 0x0000000000142947 */ /* 0x000fea0003800000 */
[----:B------:R-:W-:Y:S01]  /*1420*/  ISETP.NE.AND P1, PT, R11, RZ, PT ;  /* 0x000000ff0b00720c */ /* 0x000fe20003f25270 */
[----:B-1----:R-:W-:-:S04]  /*1430*/  IMAD.MOV.U32 R9, RZ, RZ, 0x3800 ;  /* 0x00003800ff097424 */ /* 0x002fc800078e00ff */
[----:B------:R2:W-:Y:S08]  /*1440*/  SYNCS.ARRIVE.TRANS64 RZ, [R4+URZ+0x11800], R9 ;  /* 0x0118000904ff79a7 */ /* 0x0005f0000800003f */
[----:B------:R-:W-:Y:S05]  /*1450*/  @!P1 BRA `(.L_x_18) ;  /* 0x0000000000049947 */ /* 0x000fea0003800000 */
[----:B------:R-:W-:Y:S01]  /*1460*/  BPT.TRAP 0x1 ;  /* 0x000000040000795c */ /* 0x000fe20000300000 */
.L_x_18:
[----:B------:R-:W-:Y:S01]  /*1470*/  IMAD R2, R3, 0x3800, R2 ;  /* 0x0000380003027824 */ /* 0x000fe200078e0202 */
[----:B-12---:R-:W1:Y:S01]  /*1480*/  S2R R9, SR_CgaCtaId ;  /* 0x0000000000097919 */ /* 0x006e620000008800 */
[----:B------:R-:W-:Y:S01]  /*1490*/  R2UR UR33, R4 ;  /* 0x00000000042172ca */ /* 0x000fe200000e0000 */
[----:B------:R-:W-:Y:S01]  /*14a0*/  ULDC.64 UR4, c[0x0][0x198] ;  /* 0x0000660000047ab9 */ /* 0x000fe20000000a00 */
[----:B------:R-:W-:Y:S01]  /*14b0*/  R2UR UR35, R7 ;  /* 0x00000000072372ca */ /* 0x000fe200000e0000 */
[----:B------:R-:W-:Y:S01]  /*14c0*/  UIADD3 UR4, UP0, UR4, 0x1f0, URZ ;  /* 0x000001f004047890 */ /* 0x000fe2000ff1e03f */
[----:B------:R-:W-:Y:S01]  /*14d0*/  R2UR UR14, R2 ;  /* 0x00000000020e72ca */ /* 0x000fe200000e0000 */
[----:B------:R-:W-:Y:S01]  /*14e0*/  UMOV UR6, 0x0 ;  /* 0x0000000000067882 */ /* 0x000fe20000000000 */
[----:B------:R-:W-:Y:S01]  /*14f0*/  UMOV UR7, 0x10000000 ;  /* 0x1000000000077882 */ /* 0x000fe20000000000 */
[----:B------:R-:W-:Y:S01]  /*1500*/  UIADD3.X UR5, URZ, UR5, URZ, UP0, !UPT ;  /* 0x000000053f057290 */ /* 0x000fe200087fe43f */
[----:B------:R-:W-:Y:S01]  /*1510*/  IADD3 R3, R3, 0x1, RZ ;  /* 0x0000000103037810 */ /* 0x000fe20007ffe0ff */
[----:B------:R-:W-:Y:S01]  /*1520*/  UMOV UR34, URZ ;  /* 0x0000003f00227c82 */ /* 0x000fe20008000000 */
[----:B------:R-:W-:Y:S01]  /*1530*/  UMOV UR36, UR52 ;  /* 0x0000003400247c82 */ /* 0x000fe20008000000 */
[----:B------:R-:W-:Y:S01]  /*1540*/  UMOV UR37, UR53 ;  /* 0x0000003500257c82 */ /* 0x000fe20008000000 */
[----:B------:R-:W-:Y:S01]  /*1550*/  UMOV UR50, 0x10 ;  /* 0x0000001000327882 */ /* 0x000fe20000000000 */
[----:B------:R-:W-:Y:S01]  /*1560*/  UIADD3 UR33, UR33, 0x11800, URZ ;  /* 0x0001180021217890 */ /* 0x000fe2000fffe03f */
[----:B------:R-:W-:Y:S01]  /*1570*/  MOV R2, 0x400 ;  /* 0x0000040000027802 */ /* 0x000fe20000000f00 */
[----:B------:R-:W-:Y:S01]  /*1580*/  USHF.L.U32 UR35, UR35, 0x6, URZ ;  /* 0x0000000623237899 */ /* 0x000fe2000800063f */
[C---:B------:R-:W-:Y:S01]  /*1590*/  ISETP.NE.AND P2, PT, R3.reuse, 0x4, PT ;  /* 0x000000040300780c */ /* 0x040fe20003f45270 */
[----:B------:R-:W-:Y:S01]  /*15a0*/  UIADD3 UR32, UR14, 0x3800, URZ ;  /* 0x000038000e207890 */ /* 0x000fe2000fffe03f */
[C---:B------:R-:W-:Y:S01]  /*15b0*/  ISETP.NE.AND P1, PT, R3.reuse, 0x4, PT ;  /* 0x000000040300780c */ /* 0x040fe20003f25270 */
[----:B------:R-:W-:Y:S01]  /*15c0*/  UIADD3 UR48, UR14, 0x4000, URZ ;  /* 0x000040000e307890 */ /* 0x000fe2000fffe03f */
[----:B------:R-:W-:Y:S01]  /*15d0*/  SEL R3, R3, RZ, P2 ;  /* 0x000000ff03037207 */ /* 0x000fe20001000000 */
[----:B------:R-:W-:Y:S01]  /*15e0*/  UIADD3 UR24, UR14, 0x4800, URZ ;  /* 0x000048000e187890 */ /* 0x000fe2000fffe03f */
[----:B------:R-:W-:Y:S01]  /*15f0*/  SEL R4, RZ, 0x1, !P1 ;  /* 0x00000001ff047807 */ /* 0x000fe20004800000 */
[----:B------:R-:W-:Y:S01]  /*1600*/  UIADD3 UR16, UR14, 0x5000, URZ ;  /* 0x000050000e107890 */ /* 0x000fe2000fffe03f */
[----:B------:R-:W-:Y:S01]  /*1610*/  ISETP.NE.AND P2, PT, R0, RZ, PT ;  /* 0x000000ff0000720c */ /* 0x000fe20003f45270 */
[----:B------:R-:W-:Y:S01]  /*1620*/  UIADD3 UR8, UR14, 0x5800, URZ ;  /* 0x000058000e087890 */ /* 0x000fe2000fffe03f */
[----:B------:R-:W-:Y:S01]  /*1630*/  UTMALDG.4D [UR32], [UR4], desc[UR6] ;  /* 0x00000620040075b4 */ /* 0x000fe20008019000 */
[----:B------:R-:W-:Y:S01]  /*1640*/  UMOV UR49, UR33 ;  /* 0x0000002100317c82 */ /* 0x000fe20008000000 */
[----:B------:R-:W-:Y:S01]  /*1650*/  UMOV UR51, UR35 ;  /* 0x0000002300337c82 */ /* 0x000fe20008000000 */
[----:B------:R-:W-:Y:S01]  /*1660*/  UMOV UR26, 0x20 ;  /* 0x00000020001a7882 */ /* 0x000fe20000000000 */
[----:B------:R-:W-:Y:S01]  /*1670*/  UMOV UR28, UR52 ;  /* 0x00000034001c7c82 */ /* 0x000fe20008000000 */
[----:B------:R-:W-:Y:S01]  /*1680*/  UMOV UR29, UR53 ;  /* 0x00000035001d7c82 */ /* 0x000fe20008000000 */
        /* <DEDUP_REMOVED lines=8> */
[----:B------:R-:W-:Y:S01]  /*1710*/  UMOV UR10, 0x40 ;  /* 0x00000040000a7882 */ /* 0x000fe20000000000 */
[----:B------:R-:W-:Y:S01]  /*1720*/  UMOV UR12, UR52 ;  /* 0x00000034000c7c82 */ /* 0x000fe20008000000 */
[----:B------:R-:W-:Y:S01]  /*1730*/  UMOV UR13, UR53 ;  /* 0x00000035000d7c82 */ /* 0x000fe20008000000 */
[----:B------:R-:W-:Y:S01]  /*1740*/  UMOV UR9, UR33 ;  /* 0x0000002100097c82 */ /* 0x000fe20008000000 */
[----:B------:R-:W-:Y:S01]  /*1750*/  UMOV UR11, UR35 ;  /* 0x00000023000b7c82 */ /* 0x000fe20008000000 */
[----:B-1----:R-:W-:Y:S01]  /*1760*/  LEA R10, R9, R2, 0x18 ;  /* 0x00000002090a7211 */ /* 0x002fe200078ec0ff */
[----:B------:R-:W-:Y:S01]  /*1770*/  UTMALDG.4D [UR24], [UR4], desc[UR6] ;  /* 0x00000618040075b4 */ /* 0x000fe20008019000 */
[----:B------:R-:W-:-:S03]  /*1780*/  SHF.L.U32 R2, R4, 0x1f, RZ ;  /* 0x0000001f04027819 */ /* 0x000fc600000006ff */
[----:B------:R-:W-:Y:S01]  /*1790*/  IMAD R9, R3, 0x8, R10 ;  /* 0x0000000803097824 */ /* 0x000fe200078e020a */
[----:B------:R1:W-:Y:S01]  /*17a0*/  UTMALDG.4D [UR16], [UR4], desc[UR6] ;  /* 0x00000610040075b4 */ /* 0x0003e20008019000 */
[----:B------:R2:W-:Y:S01]  /*17b0*/  UTMALDG.4D [UR8], [UR4], desc[UR6] ;  /* 0x00000608040075b4 */ /* 0x0005e20008019000 */
[----:B-1----:R-:W-:Y:S01]  /*17c0*/  UIADD3 UR16, UR14, 0x6000, URZ ;  /* 0x000060000e107890 */ /* 0x002fe2000fffe03f */
[----:B------:R-:W-:Y:S01]  /*17d0*/  UMOV UR18, 0x50 ;  /* 0x0000005000127882 */ /* 0x000fe20000000000 */
[----:B--2---:R-:W-:-:S07]  /*17e0*/  UIADD3 UR8, UR14, 0x6800, URZ ;  /* 0x000068000e087890 */ /* 0x004fce000fffe03f */
[----:B------:R1:W-:Y:S01]  /*17f0*/  UTMALDG.4D [UR16], [UR4], desc[UR6] ;  /* 0x00000610040075b4 */ /* 0x0003e20008019000 */
[----:B------:R-:W-:Y:S02]  /*1800*/  UMOV UR10, 0x60 ;  /* 0x00000060000a7882 */ /* 0x000fe40000000000 */
[----:B------:R1:W-:Y:S01]  /*1810*/  UTMALDG.4D [UR8], [UR4], desc[UR6] ;  /* 0x00000608040075b4 */ /* 0x0003e20008019000 */
[----:B------:R-:W2:Y:S02]  /*1820*/  SYNCS.PHASECHK.TRANS64.TRYWAIT P1, [R9+URZ+0x11820], R2 ;  /* 0x01182002090075a7 */ /* 0x000ea4000802017f */
[----:B-12---:R-:W-:Y:S05]  /*1830*/  @!P1 BRA `(.L_x_19) ;  /* 0x000000a800209947 */ /* 0x006fea0003800000 */
.L_x_86:
[----:B------:R-:W-:Y:S05]  /*1840*/  @P2 BRA `(.L_x_20) ;  /* 0x0000000000142947 */ /* 0x000fea0003800000 */
[----:B------:R-:W-:Y:S01]  /*1850*/  ISETP.NE.AND P1, PT, R11, RZ, PT ;  /* 0x000000ff0b00720c */ /* 0x000fe20003f25270 */
[----:B-1----:R-:W-:-:S04]  /*1860*/  IMAD.MOV.U32 R2, RZ, RZ, 0x3800 ;  /* 0x00003800ff027424 */ /* 0x002fc800078e00ff */
[----:B------:R2:W-:Y:S08]  /*1870*/  SYNCS.ARRIVE.TRANS64 RZ, [R9+URZ+0x11800], R2 ;  /* 0x0118000209ff79a7 */ /* 0x0005f0000800003f */
[----:B------:R-:W-:Y:S05]  /*1880*/  @!P1 BRA `(.L_x_20) ;  /* 0x0000000000049947 */ /* 0x000fea0003800000 */
[----:B------:R-:W-:Y:S01]  /*1890*/  BPT.TRAP 0x1 ;  /* 0x000000040000795c */ /* 0x000fe20000300000 */
.L_x_20:
[----:B------:R-:W-:Y:S01]  /*18a0*/  IMAD R10, R3, 0x3800, R10 ;  /* 0x00003800030a7824 */ /* 0x000fe200078e020a */
        /* <DEDUP_REMOVED lines=8> */
[----:B-12---:R-:W-:Y:S01]  /*1930*/  IADD3 R2, R3, 0x1, RZ ;  /* 0x0000000103027810 */ /* 0x006fe20007ffe0ff */
[----:B------:R-:W-:Y:S01]  /*1940*/  UMOV UR42, URZ ;  /* 0x0000003f002a7c82 */ /* 0x000fe20008000000 */
[----:B------:R-:W-:Y:S01]  /*1950*/  UMOV UR44, UR52 ;  /* 0x00000034002c7c82 */ /* 0x000fe20008000000 */
[----:B------:R-:W-:Y:S01]  /*1960*/  UMOV UR45, UR53 ;  /* 0x00000035002d7c82 */ /* 0x000fe20008000000 */
[----:B------:R-:W-:Y:S01]  /*1970*/  UMOV UR34, 0x10 ;  /* 0x0000001000227882 */ /* 0x000fe20000000000 */
[----:B------:R-:W-:Y:S01]  /*1980*/  UIADD3 UR41, UR41, 0x11800, URZ ;  /* 0x0001180029297890 */ /* 0x000fe2000fffe03f */
[----:B------:R-:W-:Y:S01]  /*1990*/  ISETP.NE.AND P1, PT, R2, 0x4, PT ;  /* 0x000000040200780c */ /* 0x000fe20003f25270 */
[----:B------:R-:W-:Y:S01]  /*19a0*/  USHF.L.U32 UR43, UR43, 0x6, URZ ;  /* 0x000000062b2b7899 */ /* 0x000fe2000800063f */
[----:B------:R-:W-:Y:S01]  /*19b0*/  VIADD R7, R7, 0x1 ;  /* 0x0000000107077836 */ /* 0x000fe20000000000 */
[----:B------:R-:W-:Y:S01]  /*19c0*/  UIADD3 UR40, UR14, 0x3800, URZ ;  /* 0x000038000e287890 */ /* 0x000fe2000fffe03f */
[----:B------:R-:W-:Y:S01]  /*19d0*/  SEL R3, RZ, 0x1, P1 ;  /* 0x00000001ff037807 */ /* 0x000fe20000800000 */
[----:B------:R-:W-:-:S02]  /*19e0*/  UIADD3 UR32, UR14, 0x4000, URZ ;  /* 0x000040000e207890 */ /* 0x000fc4000fffe03f */
[----:B------:R-:W-:Y:S01]  /*19f0*/  UIADD3 UR8, UR14, 0x4800, URZ ;  /* 0x000048000e087890 */ /* 0x000fe2000fffe03f */
[----:B------:R-:W-:Y:S01]  /*1a00*/  LOP3.LUT R4, R4, R3, RZ, 0x3c, !PT ;  /* 0x0000000304047212 */ /* 0x000fe200078e3cff */
        /* <DEDUP_REMOVED lines=10> */
[----:B------:R-:W-:Y:S01]  /*1ab0*/  UIADD3 UR24, UR14, 0x5000, URZ ;  /* 0x000050000e187890 */ /* 0x000fe2000fffe03f */
[----:B------:R-:W-:Y:S01]  /*1ac0*/  SEL R3, R2, RZ, P1 ;  /* 0x000000ff02037207 */ /* 0x000fe20000800000 */
[----:B------:R-:W-:-:S02]  /*1ad0*/  UIADD3 UR48, UR14, 0x5800, URZ ;  /* 0x000058000e307890 */ /* 0x000fc4000fffe03f */
        /* <DEDUP_REMOVED lines=19> */
[----:B-1----:R-:W-:Y:S01]  /*1c10*/  UIADD3 UR8, UR14, 0x6800, URZ ;  /* 0x000068000e087890 */ /* 0x002fe2000fffe03f */
[----:B------:R-:W-:-:S08]  /*1c20*/  UMOV UR10, 0x60 ;  /* 0x00000060000a7882 */ /* 0x000fd00000000000 */
[----:B------:R2:W-:Y:S02]  /*1c30*/  UTMALDG.4D [UR8], [UR4], desc[UR6] ;  /* 0x00000608040075b4 */ /* 0x0005e40008019000 */
[----:B--2---:R-:W-:Y:S01]  /*1c40*/  NOP ;  /* 0x0000000000007918 */ /* 0x004fe20000000000 */
.L_x_16:
[----:B------:R-:W-:-:S07]  /*1c50*/  VIADD R6, R6, 0xfffffffc ;  /* 0xfffffffc06067836 */ /* 0x000fce0000000000 */
.L_x_10:
[----:B------:R-:W-:Y:S05]  /*1c60*/  BSYNC B0 ;  /* 0x0000000000007941 */ /* 0x000fea0003800000 */
.L_x_9:
[----:B-1----:R-:W1:Y:S01]  /*1c70*/  S2R R9, SR_CgaCtaId ;  /* 0x0000000000097919 */ /* 0x002e620000008800 */
[----:B------:R-:W-:Y:S02]  /*1c80*/  MOV R2, 0x400 ;  /* 0x0000040000027802 */ /* 0x000fe40000000f00 */
[----:B------:R-:W-:Y:S02]  /*1c90*/  SHF.L.U32 R17, RZ, 0x1f, RZ ;  /* 0x0000001fff117819 */ /* 0x000fe400000006ff */
[----:B-1----:R-:W-:-:S04]  /*1ca0*/  LEA R2, R9, R2, 0x18 ;  /* 0x0000000209027211 */ /* 0x002fc800078ec0ff */
[----:B------:R-:W1:Y:S02]  /*1cb0*/  SYNCS.PHASECHK.TRANS64.TRYWAIT P1, [R2+URZ+0x11840], R17 ;  /* 0x01184011020075a7 */ /* 0x000e64000802017f */
[----:B-1----:R-:W-:Y:S05]  /*1cc0*/  @!P1 BRA `(.L_x_21) ;  /* 0x000000a400109947 */ /* 0x002fea0003800000 */
.L_x_87:
[----:B------:R-:W2:Y:S01]  /*1cd0*/  SYNCS.PHASECHK.TRANS64.TRYWAIT P1, [R2+URZ+0x11800], R17 ;  /* 0x01180011020075a7 */ /* 0x000ea2000802017f */
[----:B------:R-:W-:Y:S01]  /*1ce0*/  SHF.R.S32.HI R9, RZ, 0x1f, R0 ;  /* 0x0000001fff097819 */ /* 0x000fe20000011400 */
[----:B------:R-:W-:-:S03]  /*1cf0*/  IMAD.MOV.U32 R10, RZ, RZ, RZ ;  /* 0x000000ffff0a7224 */ /* 0x000fc600078e00ff */
[----:B------:R-:W-:-:S04]  /*1d00*/  LEA.HI R9, R9, R0, RZ, 0x2 ;  /* 0x0000000009097211 */ /* 0x000fc800078f10ff */
[----:B------:R-:W-:-:S04]  /*1d10*/  LOP3.LUT R9, R9, 0x7ffffffc, RZ, 0xc0, !PT ;  /* 0x7ffffffc09097812 */ /* 0x000fc800078ec0ff */
[----:B------:R-:W-:-:S05]  /*1d20*/  IADD3 R9, -R9, R0, RZ ;  /* 0x0000000009097210 */ /* 0x000fca0007ffe1ff */
[----:B------:R-:W-:Y:S01]  /*1d30*/  IMAD.SHL.U32 R11, R9, 0x2, RZ ;  /* 0x00000002090b7824 */ /* 0x000fe200078e00ff */
[----:B--2---:R-:W-:Y:S06]  /*1d40*/  @!P1 BRA `(.L_x_22) ;  /* 0x000000a400049947 */ /* 0x004fec0003800000 */
.L_x_88:
[----:B------:R-:W-:Y:S05]  /*1d50*/  WARPSYNC.ALL ;  /* 0x0000000000007948 */ /* 0x000fea0003800000 */
[C---:B------:R-:W-:Y:S01]  /*1d60*/  R2UR UR60, R2.reuse ;  /* 0x00000000023c72ca */ /* 0x040fe200000e0000 */
[----:B------:R-:W-:Y:S01]  /*1d70*/  WARPGROUP.ARRIVE ;  /* 0x00000000000079c5 */ /* 0x000fe20000000000 */
[----:B------:R-:W-:Y:S01]  /*1d80*/  R2UR UR4, R2 ;  /* 0x00000000020472ca */ /* 0x000fe200000e0000 */
[----:B------:R-:W-:Y:S01]  /*1d90*/  UMOV UR7, 0xc0000010 ;  /* 0xc000001000077882 */ /* 0x000fe20000000000 */
[----:B------:R-:W-:Y:S01]  /*1da0*/  UMOV UR11, 0xc0000010 ;  /* 0xc0000010000b7882 */ /* 0x000fe20000000000 */
[----:B------:R-:W-:Y:S01]  /*1db0*/  UMOV UR5, UR7 ;  /* 0x0000000700057c82 */ /* 0x000fe20008000000 */
[----:B------:R-:W-:Y:S01]  /*1dc0*/  IMAD.U32 R117, RZ, RZ, UR7 ;  /* 0x00000007ff757e24 */ /* 0x000fe2000f8e00ff */
[----:B------:R-:W-:Y:S01]  /*1dd0*/  UMOV UR57, 0xc0000010 ;  /* 0xc000001000397882 */ /* 0x000fe20000000000 */
[----:B------:R-:W-:Y:S01]  /*1de0*/  IMAD.U32 R115, RZ, RZ, UR11 ;  /* 0x0000000bff737e24 */ /* 0x000fe2000f8e00ff */
[----:B------:R-:W-:Y:S01]  /*1df0*/  UMOV UR59, 0xc0000010 ;  /* 0xc0000010003b7882 */ /* 0x000fe20000000000 */
[C---:B------:R-:W-:Y:S01]  /*1e00*/  IADD3 R15, R11.reuse, 0x8, RZ ;  /* 0x000000080b0f7810 */ /* 0x040fe20007ffe0ff */
[C---:B------:R-:W-:Y:S01]  /*1e10*/  VIADD R13, R11.reuse, 0x1 ;  /* 0x000000010b0d7836 */ /* 0x040fe20000000000 */
[-C--:B------:R-:W-:Y:S01]  /*1e20*/  ISETP.GE.AND P5, PT, R11, R18.reuse, PT ;  /* 0x000000120b00720c */ /* 0x080fe20003fa6270 */
[----:B------:R-:W-:Y:S01]  /*1e30*/  UIADD3 UR60, UR60, 0x3800, URZ ;  /* 0x000038003c3c7890 */ /* 0x000fe2000fffe03f */
[-C--:B------:R-:W-:Y:S01]  /*1e40*/  ISETP.GE.AND P1, PT, R15, R18.reuse, PT ;  /* 0x000000120f00720c */ /* 0x080fe20003f26270 */
[----:B------:R-:W-:Y:S01]  /*1e50*/  USHF.R.U32.HI UR4, URZ, 0x4, UR4 ;  /* 0x000000043f047899 */ /* 0x000fe20008011604 */
[----:B------:R-:W-:Y:S01]  /*1e60*/  IADD3 R15, R11, 0x11, RZ ;  /* 0x000000110b0f7810 */ /* 0x000fe20007ffe0ff */
[----:B------:R-:W-:Y:S01]  /*1e70*/  USHF.R.U32.HI UR60, URZ, 0x4, UR60 ;  /* 0x000000043f3c7899 */ /* 0x000fe2000801163c */
[-C--:B------:R-:W-:Y:S01]  /*1e80*/  ISETP.GE.AND P6, PT, R13, R18.reuse, PT ;  /* 0x000000120d00720c */ /* 0x080fe20003fc6270 */
[----:B------:R-:W-:Y:S01]  /*1e90*/  ULOP3.LUT UR4, UR4, 0x3fff, URZ, 0xc0, !UPT ;  /* 0x00003fff04047892 */ /* 0x000fe2000f8ec03f */
[----:B------:R-:W-:Y:S01]  /*1ea0*/  VIADD R13, R11, 0x9 ;  /* 0x000000090b0d7836 */ /* 0x000fe20000000000 */
[----:B------:R-:W-:Y:S01]  /*1eb0*/  ULOP3.LUT UR60, UR60, 0x3fff, URZ, 0xc0, !UPT ;  /* 0x00003fff3c3c7892 */ /* 0x000fe2000f8ec03f */
[-C--:B------:R-:W-:Y:S01]  /*1ec0*/  ISETP.GE.AND P4, PT, R15, R18.reuse, PT ;  /* 0x000000120f00720c */ /* 0x080fe20003f86270 */
[----:B------:R-:W-:Y:S01]  /*1ed0*/  ULOP3.LUT UR8, UR4, 0x10000, URZ, 0xfc, !UPT ;  /* 0x0001000004087892 */ /* 0x000fe2000f8efc3f */
[----:B------:R-:W-:Y:S01]  /*1ee0*/  VIADD R15, R11, 0x19 ;  /* 0x000000190b0f7836 */ /* 0x000fe20000000000 */
[----:B------:R-:W-:Y:S01]  /*1ef0*/  ULOP3.LUT UR9, UR60, 0x10000, URZ, 0xfc, !UPT ;  /* 0x000100003c097892 */ /* 0x000fe2000f8efc3f */
[-C--:B------:R-:W-:Y:S01]  /*1f00*/  ISETP.GE.AND P2, PT, R13, R18.reuse, PT ;  /* 0x000000120d00720c */ /* 0x080fe20003f46270 */
[----:B------:R-:W-:Y:S01]  /*1f10*/  UIADD3 UR56, UR8, 0x280, URZ ;  /* 0x0000028008387890 */ /* 0x000fe2000fffe03f */
[C---:B------:R-:W-:Y:S01]  /*1f20*/  VIADD R13, R11.reuse, 0x18 ;  /* 0x000000180b0d7836 */ /* 0x040fe20000000000 */
[----:B------:R-:W-:Y:S01]  /*1f30*/  UIADD3 UR58, UR9, 0x280, URZ ;  /* 0x00000280093a7890 */ /* 0x000fe2000fffe03f */
[----:B------:R-:W-:Y:S01]  /*1f40*/  VIADD R19, R11, 0x10 ;  /* 0x000000100b137836 */ /* 0x000fe20000000000 */
[----:B------:R-:W-:Y:S01]  /*1f50*/  UMOV UR6, UR8 ;  /* 0x0000000800067c82 */ /* 0x000fe20008000000 */
[----:B------:R-:W-:Y:S01]  /*1f60*/  IMAD.U32 R9, RZ, RZ, UR9 ;  /* 0x00000009ff097e24 */ /* 0x000fe2000f8e00ff */
[----:B------:R-:W-:Y:S01]  /*1f70*/  MOV R116, UR6 ;  /* 0x0000000600747c02 */ /* 0x000fe20008000f00 */
[----:B------:R-:W-:Y:S01]  /*1f80*/  UMOV UR4, UR6 ;  /* 0x0000000600047c82 */ /* 0x000fe20008000000 */
[----:B------:R-:W-:Y:S01]  /*1f90*/  UMOV UR6, UR9 ;  /* 0x0000000900067c82 */ /* 0x000fe20008000000 */
[----:B------:R-:W-:Y:S01]  /*1fa0*/  ISETP.GE.AND P3, PT, R19, R18, PT ;  /* 0x000000121300720c */ /* 0x000fe20003f66270 */
[----:B------:R-:W-:Y:S01]  /*1fb0*/  HGMMA.64x64x16.F32 R24, gdesc[UR4], RZ, !UPT, gsb0 ;  /* 0x00e00000041879f0 */ /* 0x000fe2000c0008ff */
[----:B------:R-:W-:-:S02]  /*1fc0*/  UIADD3 UR4, UR8, 0x80, URZ ;  /* 0x0000008008047890 */ /* 0x000fc4000fffe03f */
[----:B------:R-:W-:Y:S01]  /*1fd0*/  UIADD3 UR6, UR9, 0x80, URZ ;  /* 0x0000008009067890 */ /* 0x000fe2000fffe03f */
[----:B------:R-:W-:Y:S01]  /*1fe0*/  UMOV UR5, UR11 ;  /* 0x0000000b00057c82 */ /* 0x000fe20008000000 */
[----:B------:R-:W-:Y:S01]  /*1ff0*/  UMOV UR7, 0xc0000010 ;  /* 0xc000001000077882 */ /* 0x000fe20000000000 */
[----:B------:R-:W-:Y:S02]  /*2000*/  UMOV UR11, 0xc0000010 ;  /* 0xc0000010000b7882 */ /* 0x000fe40000000000 */
[----:B------:R-:W-:Y:S01]  /*2010*/  UMOV UR10, UR4 ;  /* 0x00000004000a7c82 */ /* 0x000fe20008000000 */
[----:B------:R-:W-:Y:S01]  /*2020*/  MOV R113, UR11 ;  /* 0x0000000b00717c02 */ /* 0x000fe20008000f00 */
[----:B------:R-:W-:Y:S01]  /*2030*/  UMOV UR4, UR10 ;  /* 0x0000000a00047c82 */ /* 0x000fe20008000000 */
[----:B------:R-:W-:Y:S01]  /*2040*/  MOV R114, UR10 ;  /* 0x0000000a00727c02 */ /* 0x000fe20008000f00 */
[----:B------:R-:W-:Y:S02]  /*2050*/  WARPGROUP.DEPBAR.LE gsb0, 0x0 ;  /* 0x00008000000079c5 */ /* 0x000fe40000010000 */
[----:B------:R-:W-:-:S06]  /*2060*/  WARPGROUP.ARRIVE ;  /* 0x00000000000079c5 */ /* 0x000fcc0000000000 */
[----:B------:R-:W-:Y:S01]  /*2070*/  HGMMA.64x64x16.F32 R24, gdesc[UR4], R24, gsb0 ;  /* 0x00e00000041879f0 */ /* 0x000fe20008000818 */
[----:B------:R-:W-:Y:S02]  /*2080*/  UIADD3 UR4, UR8, 0x100, URZ ;  /* 0x0000010008047890 */ /* 0x000fe4000fffe03f */
[----:B------:R-:W-:Y:S01]  /*2090*/  UIADD3 UR6, UR9, 0x100, URZ ;  /* 0x0000010009067890 */ /* 0x000fe2000fffe03f */
[----:B------:R-:W-:Y:S01]  /*20a0*/  UMOV UR5, UR11 ;  /* 0x0000000b00057c82 */ /* 0x000fe20008000000 */
[----:B------:R-:W-:Y:S01]  /*20b0*/  UMOV UR7, 0xc0000010 ;  /* 0xc000001000077882 */ /* 0x000fe20000000000 */
[----:B------:R-:W-:Y:S02]  /*20c0*/  UMOV UR11, 0xc0000010 ;  /* 0xc0000010000b7882 */ /* 0x000fe40000000000 */
[----:B------:R-:W-:Y:S01]  /*20d0*/  UMOV UR10, UR4 ;  /* 0x00000004000a7c82 */ /* 0x000fe20008000000 */
[----:B------:R-:W-:Y:S01]  /*20e0*/  IMAD.U32 R23, RZ, RZ, UR11 ;  /* 0x0000000bff177e24 */ /* 0x000fe2000f8e00ff */
[----:B------:R-:W-:Y:S01]  /*20f0*/  UMOV UR4, UR10 ;  /* 0x0000000a00047c82 */ /* 0x000fe20008000000 */
[----:B------:R-:W-:Y:S01]  /*2100*/  IMAD.U32 R112, RZ, RZ, UR10 ;  /* 0x0000000aff707e24 */ /* 0x000fe2000f8e00ff */
[----:B------:R-:W-:-:S02]  /*2110*/  WARPGROUP.DEPBAR.LE gsb0, 0x0 ;  /* 0x00008000000079c5 */ /* 0x000fc40000010000 */
        /* <DEDUP_REMOVED lines=17> */
[----:B------:R-:W-:-:S03]  /*2230*/  UMOV UR7, 0xc0000010 ;  /* 0xc000001000077882 */ /* 0x000fc60000000000 */
[----:B------:R-:W-:Y:S02]  /*2240*/  UMOV UR10, UR4 ;  /* 0x00000004000a7c82 */ /* 0x000fe40008000000 */
[----:B------:R-:W-:Y:S01]  /*2250*/  UMOV UR4, UR10 ;  /* 0x0000000a00047c82 */ /* 0x000fe20008000000 */
[----:B------:R-:W-:Y:S01]  /*2260*/  MOV R20, UR10 ;  /* 0x0000000a00147c02 */ /* 0x000fe20008000f00 */
[----:B------:R-:W-:Y:S02]  /*2270*/  WARPGROUP.DEPBAR.LE gsb0, 0x0 ;  /* 0x00008000000079c5 */ /* 0x000fe40000010000 */
[----:B------:R-:W-:-:S06]  /*2280*/  WARPGROUP.ARRIVE ;  /* 0x00000000000079c5 */ /* 0x000fcc0000000000 */
[----:B------:R-:W-:Y:S01]  /*2290*/  HGMMA.64x64x16.F32 R24, gdesc[UR4], R24, gsb0 ;  /* 0x00e00000041879f0 */ /* 0x000fe20008000818 */
[----:B------:R-:W-:Y:S02]  /*22a0*/  UIADD3 UR4, UR8, 0x300, URZ ;  /* 0x0000030008047890 */ /* 0x000fe4000fffe03f */
[----:B------:R-:W-:Y:S01]  /*22b0*/  UIADD3 UR6, UR9, 0x300, URZ ;  /* 0x0000030009067890 */ /* 0x000fe2000fffe03f */
[----:B------:R-:W-:Y:S01]  /*22c0*/  UMOV UR5, 0xc0000010 ;  /* 0xc000001000057882 */ /* 0x000fe20000000000 */
[----:B------:R-:W-:Y:S01]  /*22d0*/  UMOV UR7, 0xc0000010 ;  /* 0xc000001000077882 */ /* 0x000fe20000000000 */
[----:B------:R-:W-:Y:S02]  /*22e0*/  WARPGROUP.DEPBAR.LE gsb0, 0x0 ;  /* 0x00008000000079c5 */ /* 0x000fe40000010000 */
[----:B------:R-:W-:-:S06]  /*22f0*/  WARPGROUP.ARRIVE ;  /* 0x00000000000079c5 */ /* 0x000fcc0000000000 */
[----:B------:R-:W-:Y:S03]  /*2300*/  HGMMA.64x64x16.F32 R24, gdesc[UR56], R24, gsb0 ;  /* 0x00e00000381879f0 */ /* 0x000fe60008000818 */
[----:B------:R-:W-:Y:S02]  /*2310*/  WARPGROUP.DEPBAR.LE gsb0, 0x0 ;  /* 0x00008000000079c5 */ /* 0x000fe40000010000 */
[----:B------:R-:W-:-:S06]  /*2320*/  WARPGROUP.ARRIVE ;  /* 0x00000000000079c5 */ /* 0x000fcc0000000000 */
[----:B------:R-:W-:Y:S01]  /*2330*/  HGMMA.64x64x16.F32 R24, gdesc[UR4], R24, gsb0 ;  /* 0x00e00000041879f0 */ /* 0x000fe20008000818 */
[----:B------:R-:W-:Y:S02]  /*2340*/  ULDC UR6, c[0x0][0x604] ;  /* 0x0001810000067ab9 */ /* 0x000fe40000000800 */
[----:B------:R-:W-:Y:S02]  /*2350*/  WARPGROUP.DEPBAR.LE gsb0, 0x0 ;  /* 0x00008000000079c5 */ /* 0x000fe40000010000 */
[----:B------:R-:W-:Y:S02]  /*2360*/  FSEL R57, R24, -INF , !P5 ;  /* 0xff80000018397808 */ /* 0x000fe40006800000 */
[----:B------:R-:W-:Y:S02]  /*2370*/  FSEL R14, R25, -INF , !P6 ;  /* 0xff800000190e7808 */ /* 0x000fe40007000000 */
[----:B------:R-:W-:Y:S02]  /*2380*/  FSEL R27, R27, -INF , !P6 ;  /* 0xff8000001b1b7808 */ /* 0x000fe40007000000 */
[----:B------:R-:W-:-:S02]  /*2390*/  ISETP.GE.AND P6, PT, R15, R18, PT ;  /* 0x000000120f00720c */ /* 0x000fc40003fc6270 */
[----:B------:R-:W-:Y:S02]  /*23a0*/  FSEL R28, R28, -INF , !P1 ;  /* 0xff8000001c1c7808 */ /* 0x000fe40004800000 */
[----:B------:R-:W-:Y:S02]  /*23b0*/  FMNMX R15, R57, R14, !PT ;  /* 0x0000000e390f7209 */ /* 0x000fe40007800000 */
[----:B------:R-:W-:Y:S02]  /*23c0*/  FSEL R26, R26, -INF , !P5 ;  /* 0xff8000001a1a7808 */ /* 0x000fe40006800000 */
[----:B------:R-:W-:Y:S02]  /*23d0*/  ISETP.GE.AND P5, PT, R13, R18, PT ;  /* 0x000000120d00720c */ /* 0x000fe40003fa6270 */
[----:B------:R-:W-:Y:S02]  /*23e0*/  IADD3 R13, R11, 0x20, RZ ;  /* 0x000000200b0d7810 */ /* 0x000fe40007ffe0ff */
[----:B------:R-:W-:-:S02]  /*23f0*/  FSEL R29, R29, -INF , !P2 ;  /* 0xff8000001d1d7808 */ /* 0x000fc40005000000 */
[----:B------:R-:W-:Y:S02]  /*2400*/  FMNMX R24, R28, R15, !PT ;  /* 0x0000000f1c187209 */ /* 0x000fe40007800000 */
[----:B------:R-:W-:Y:S02]  /*2410*/  FSEL R12, R30, -INF , !P1 ;  /* 0xff8000001e0c7808 */ /* 0x000fe40004800000 */
[----:B------:R-:W-:Y:S01]  /*2420*/  ISETP.GE.AND P1, PT, R13, R18, PT ;  /* 0x000000120d00720c */ /* 0x000fe20003f26270 */
[----:B------:R-:W-:Y:S01]  /*2430*/  VIADD R13, R11, 0x21 ;  /* 0x000000210b0d7836 */ /* 0x000fe20000000000 */
[----:B------:R-:W-:Y:S02]  /*2440*/  FSEL R32, R32, -INF , !P3 ;  /* 0xff80000020207808 */ /* 0x000fe40005800000 */
[----:B------:R-:W-:Y:S02]  /*2450*/  FMNMX R19, R29, R24, !PT ;  /* 0x000000181d137209 */ /* 0x000fe40007800000 */
        /* <DEDUP_REMOVED lines=8> */
[----:B------:R-:W-:Y:S02]  /*24e0*/  ISETP.GE.AND P3, PT, R13, R18, PT ;  /* 0x000000120d00720c */ /* 0x000fe40003f66270 */
[----:B------:R-:W-:Y:S02]  /*24f0*/  FSEL R30, R37, -INF , !P6 ;  /* 0xff800000251e7808 */ /* 0x000fe40007000000 */
[----:B------:R-:W-:Y:S02]  /*2500*/  FMNMX R25, R36, R25, !PT ;  /* 0x0000001924197209 */ /* 0x000fe40007800000 */
[----:B------:R-:W-:Y:S02]  /*2510*/  IADD3 R13, R11, 0x29, RZ ;  /* 0x000000290b0d7810 */ /* 0x000fe40007ffe0ff */
[----:B------:R-:W-:Y:S02]  /*2520*/  FSEL R24, R35, -INF , !P4 ;  /* 0xff80000023187808 */ /* 0x000fe40006000000 */
[----:B------:R-:W-:-:S02]  /*2530*/  FSEL R40, R40, -INF , !P1 ;  /* 0xff80000028287808 */ /* 0x000fc40004800000 */
[----:B------:R-:W-:Y:S02]  /*2540*/  FMNMX R35, R30, R25, !PT ;  /* 0x000000191e237209 */ /* 0x000fe40007800000 */
[-C--:B------:R-:W-:Y:S01]  /*2550*/  ISETP.GE.AND P4, PT, R13, R18.reuse, PT ;  /* 0x000000120d00720c */ /* 0x080fe20003f86270 */
[----:B------:R-:W-:Y:S01]  /*2560*/  VIADD R13, R11, 0x30 ;  /* 0x000000300b0d7836 */ /* 0x000fe20000000000 */
[----:B------:R-:W-:Y:S02]  /*2570*/  FSEL R31, R41, -INF , !P2 ;  /* 0xff800000291f7808 */ /* 0x000fe40005000000 */
[----:B------:R-:W-:Y:S02]  /*2580*/  FMNMX R34, R40, R35, !PT ;  /* 0x0000002328227209 */ /* 0x000fe40007800000 */
[----:B------:R-:W-:Y:S02]  /*2590*/  FSEL R25, R38, -INF , !P5 ;  /* 0xff80000026197808 */ /* 0x000fe40006800000 */
[----:B------:R-:W-:Y:S01]  /*25a0*/  ISETP.GE.AND P5, PT, R13, R18, PT ;  /* 0x000000120d00720c */ /* 0x000fe20003fa6270 */
[----:B------:R-:W-:Y:S01]  /*25b0*/  VIADD R13, R11, 0x31 ;  /* 0x000000310b0d7836 */ /* 0x000fe20000000000 */
[----:B------:R-:W-:-:S02]  /*25c0*/  FSEL R38, R44, -INF , !P3 ;  /* 0xff8000002c267808 */ /* 0x000fc40005800000 */
[----:B------:R-:W-:Y:S02]  /*25d0*/  FMNMX R35, R31, R34, !PT ;  /* 0x000000221f237209 */ /* 0x000fe40007800000 */
[----:B------:R-:W-:Y:S02]  /*25e0*/  FSEL R41, R39, -INF , !P6 ;  /* 0xff80000027297808 */ /* 0x000fe40007000000 */
[----:B------:R-:W-:Y:S02]  /*25f0*/  FSEL R39, R45, -INF , !P4 ;  /* 0xff8000002d277808 */ /* 0x000fe40006000000 */
[----:B------:R-:W-:Y:S02]  /*2600*/  FMNMX R34, R38, R35, !PT ;  /* 0x0000002326227209 */ /* 0x000fe40007800000 */
[----:B------:R-:W-:Y:S02]  /*2610*/  ISETP.GE.AND P6, PT, R13, R18, PT ;  /* 0x000000120d00720c */ /* 0x000fe40003fc6270 */
[----:B------:R-:W-:-:S02]  /*2620*/  IADD3 R13, R11, 0x38, RZ ;  /* 0x000000380b0d7810 */ /* 0x000fc40007ffe0ff */
[----:B------:R-:W-:Y:S02]  /*2630*/  FSEL R44, R42, -INF , !P1 ;  /* 0xff8000002a2c7808 */ /* 0x000fe40004800000 */
[----:B------:R-:W-:Y:S02]  /*2640*/  FSEL R42, R48, -INF , !P5 ;  /* 0xff800000302a7808 */ /* 0x000fe40006800000 */
[----:B------:R-:W-:Y:S02]  /*2650*/  FMNMX R35, R39, R34, !PT ;  /* 0x0000002227237209 */ /* 0x000fe40007800000 */
[----:B------:R-:W-:Y:S01]  /*2660*/  ISETP.GE.AND P1, PT, R13, R18, PT ;  /* 0x000000120d00720c */ /* 0x000fe20003f26270 */
[----:B------:R-:W-:Y:S01]  /*2670*/  VIADD R13, R11, 0x39 ;  /* 0x000000390b0d7836 */ /* 0x000fe20000000000 */
[----:B------:R-:W-:Y:S02]  /*2680*/  FSEL R56, R49, -INF , !P6 ;  /* 0xff80000031387808 */ /* 0x000fe40007000000 */
[----:B------:R-:W-:-:S02]  /*2690*/  FMNMX R35, R42, R35, !PT ;  /* 0x000000232a237209 */ /* 0x000fc40007800000 */
[----:B------:R-:W-:Y:S02]  /*26a0*/  FSEL R48, R43, -INF , !P2 ;  /* 0xff8000002b307808 */ /* 0x000fe40005000000 */
[----:B------:R-:W-:Y:S02]  /*26b0*/  ISETP.GE.AND P2, PT, R13, R18, PT ;  /* 0x000000120d00720c */ /* 0x000fe40003f46270 */
[----:B------:R-:W-:Y:S02]  /*26c0*/  FSEL R52, R52, -INF , !P1 ;  /* 0xff80000034347808 */ /* 0x000fe40004800000 */
[----:B------:R-:W-:Y:S02]  /*26d0*/  FMNMX R35, R56, R35, !PT ;  /* 0x0000002338237209 */ /* 0x000fe40007800000 */
[----:B------:R-:W-:Y:S02]  /*26e0*/  FSEL R49, R53, -INF , !P2 ;  /* 0xff80000035317808 */ /* 0x000fe40005000000 */
[----:B------:R-:W-:-:S02]  /*26f0*/  FMNMX R34, R52, R35, !PT ;  /* 0x0000002334227209 */ /* 0x000fc40007800000 */
[----:B------:R-:W-:Y:S02]  /*2700*/  FMNMX R13, R26, R27, !PT ;  /* 0x0000001b1a0d7209 */ /* 0x000fe40007800000 */
[----:B------:R-:W-:Y:S02]  /*2710*/  FMNMX R37, R49, R34, !PT ;  /* 0x0000002231257209 */ /* 0x000fe40007800000 */
[----:B------:R-:W-:Y:S02]  /*2720*/  FSEL R53, R46, -INF , !P3 ;  /* 0xff8000002e357808 */ /* 0x000fe40005800000 */
[----:B------:R-:W-:Y:S01]  /*2730*/  FSEL R47, R47, -INF , !P4 ;  /* 0xff8000002f2f7808 */ /* 0x000fe20006000000 */
[----:B------:R-:W3:Y:S01]  /*2740*/  SHFL.BFLY PT, R34, R37, 0x1, 0x1f ;  /* 0x0c201f0025227f89 */ /* 0x000ee200000e0000 */
[----:B------:R-:W-:Y:S02]  /*2750*/  FSEL R59, R54, -INF , !P1 ;  /* 0xff800000363b7808 */ /* 0x000fe40004800000 */
[----:B------:R-:W-:-:S02]  /*2760*/  FSEL R60, R55, -INF , !P2 ;  /* 0xff800000373c7808 */ /* 0x000fc40005000000 */
[----:B---3--:R-:W-:Y:S02]  /*2770*/  FMNMX R43, R37, R34, !PT ;  /* 0x00000022252b7209 */ /* 0x008fe40007800000 */
[----:B------:R-:W-:-:S03]  /*2780*/  FMNMX R34, R12, R13, !PT ;  /* 0x0000000d0c227209 */ /* 0x000fc60007800000 */
[----:B------:R-:W3:Y:S01]  /*2790*/  SHFL.BFLY PT, R58, R43, 0x2, 0x1f ;  /* 0x0c401f002b3a7f89 */ /* 0x000ee200000e0000 */
[----:B------:R-:W-:-:S04]  /*27a0*/  FMNMX R34, R15, R34, !PT ;  /* 0x000000220f227209 */ /* 0x000fc80007800000 */
[----:B------:R-:W-:-:S04]  /*27b0*/  FMNMX R13, R19, R34, !PT ;  /* 0x00000022130d7209 */ /* 0x000fc80007800000 */
[----:B------:R-:W-:-:S04]  /*27c0*/  FMNMX R34, R24, R13, !PT ;  /* 0x0000000d18227209 */ /* 0x000fc80007800000 */
[----:B------:R-:W-:-:S04]  /*27d0*/  FMNMX R34, R25, R34, !PT ;  /* 0x0000002219227209 */ /* 0x000fc80007800000 */
[----:B------:R-:W-:-:S04]  /*27e0*/  FMNMX R35, R41, R34, !PT ;  /* 0x0000002229237209 */ /* 0x000fc80007800000 */
[----:B------:R-:W-:Y:S02]  /*27f0*/  FMNMX R35, R44, R35, !PT ;  /* 0x000000232c237209 */ /* 0x000fe40007800000 */
[----:B---3--:R-:W-:Y:S02]  /*2800*/  FMNMX R13, R43, R58, !PT ;  /* 0x0000003a2b0d7209 */ /* 0x008fe40007800000 */
[----:B------:R-:W-:Y:S02]  /*2810*/  FMNMX R34, R48, R35, !PT ;  /* 0x0000002330227209 */ /* 0x000fe40007800000 */
[----:B------:R-:W-:Y:S02]  /*2820*/  FSETP.NEU.AND P3, PT, R13, -INF , PT ;  /* 0xff8000000d00780b */ /* 0x000fe40003f6d000 */
[----:B------:R-:W-:Y:S02]  /*2830*/  FMNMX R34, R53, R34, !PT ;  /* 0x0000002235227209 */ /* 0x000fe40007800000 */
[----:B------:R-:W-:-:S02]  /*2840*/  FSEL R35, R13, RZ, P3 ;  /* 0x000000ff0d237208 */ /* 0x000fc40001800000 */
[----:B------:R-:W-:-:S03]  /*2850*/  FSEL R58, R50, -INF , !P5 ;  /* 0xff800000323a7808 */ /* 0x000fc60006800000 */
[----:B------:R-:W-:Y:S01]  /*2860*/  FMUL R61, R35, UR6 ;  /* 0x00000006233d7c20 */ /* 0x000fe20008400000 */
[----:B------:R-:W-:-:S03]  /*2870*/  FMNMX R35, R47, R34, !PT ;  /* 0x000000222f237209 */ /* 0x000fc60007800000 */
[--C-:B------:R-:W-:Y:S01]  /*2880*/  FFMA R45, R57, UR6, -R61.reuse ;  /* 0x00000006392d7c23 */ /* 0x100fe2000800083d */
[----:B------:R-:W-:Y:S01]  /*2890*/  FSEL R57, R51, -INF , !P6 ;  /* 0xff80000033397808 */ /* 0x000fe20007000000 */
[--C-:B------:R-:W-:Y:S01]  /*28a0*/  FFMA R43, R14, UR6, -R61.reuse ;  /* 0x000000060e2b7c23 */ /* 0x100fe2000800083d */
[----:B------:R-:W-:Y:S01]  /*28b0*/  FMNMX R34, R58, R35, !PT ;  /* 0x000000233a227209 */ /* 0x000fe20007800000 */
[--C-:B------:R-:W-:Y:S01]  /*28c0*/  FFMA R28, R28, UR6, -R61.reuse ;  /* 0x000000061c1c7c23 */ /* 0x100fe2000800083d */
[----:B------:R-:W-:Y:S01]  /*28d0*/  FSETP.GEU.AND P4, PT, R45, -126, PT ;  /* 0xc2fc00002d00780b */ /* 0x000fe20003f8e000 */
        /* <DEDUP_REMOVED lines=12> */
[----:B------:R-:W-:Y:S01]  /*29a0*/  @!P4 FMUL R45, R45, 0.5 ;  /* 0x3f0000002d2dc820 */ /* 0x000fe20000400000 */
[----:B------:R-:W-:Y:S01]  /*29b0*/  FSETP.GEU.AND P2, PT, R43, -126, PT ;  /* 0xc2fc00002b00780b */ /* 0x000fe20003f4e000 */
[----:B------:R-:W3:Y:S01]  /*29c0*/  SHFL.BFLY PT, R14, R35, 0x1, 0x1f ;  /* 0x0c201f00230e7f89 */ /* 0x000ee200000e0000 */
[----:B------:R-:W-:Y:S01]  /*29d0*/  FSETP.GEU.AND P5, PT, R46, -126, PT ;  /* 0xc2fc00002e00780b */ /* 0x000fe20003fae000 */
[----:B------:R-:W-:Y:S01]  /*29e0*/  @!P6 FMUL R28, R28, 0.5 ;  /* 0x3f0000001c1ce820 */ /* 0x000fe20000400000 */
[--C-:B------:R-:W-:Y:S01]  /*29f0*/  FFMA R39, R39, UR6, -R61.reuse ;  /* 0x0000000627277c23 */ /* 0x100fe2000800083d */
[----:B------:R-:W4:Y:S01]  /*2a00*/  MUFU.EX2 R45, R45 ;  /* 0x0000002d002d7308 */ /* 0x000f220000000800 */
[----:B------:R-:W-:Y:S01]  /*2a10*/  FFMA R49, R49, UR6, -R61 ;  /* 0x0000000631317c23 */ /* 0x000fe2000800083d */
[----:B------:R-:W-:-:S04]  /*2a20*/  @!P3 FMUL R37, R37, 0.5 ;  /* 0x3f0000002525b820 */ /* 0x000fc80000400000 */
[----:B------:R-:W-:Y:S02]  /*2a30*/  @!P1 FMUL R50, R50, 0.5 ;  /* 0x3f00000032329820 */ /* 0x000fe40000400000 */
[----:B------:R-:W5:Y:S01]  /*2a40*/  MUFU.EX2 R32, R28 ;  /* 0x0000001c00207308 */ /* 0x000f620000000800 */
[----:B------:R-:W-:Y:S01]  /*2a50*/  @!P2 FMUL R43, R43, 0.5 ;  /* 0x3f0000002b2ba820 */ /* 0x000fe20000400000 */
[----:B------:R-:W-:-:S06]  /*2a60*/  @!P5 FMUL R46, R46, 0.5 ;  /* 0x3f0000002e2ed820 */ /* 0x000fcc0000400000 */
[----:B------:R-:W1:Y:S01]  /*2a70*/  MUFU.EX2 R37, R37 ;  /* 0x0000002500257308 */ /* 0x000e620000000800 */
[----:B----4-:R-:W-:Y:S01]  /*2a80*/  @!P4 FMUL R45, R45, R45 ;  /* 0x0000002d2d2dc220 */ /* 0x010fe20000400000 */
[----:B------:R-:W-:Y:S02]  /*2a90*/  FSETP.GEU.AND P4, PT, R33, -126, PT ;  /* 0xc2fc00002100780b */ /* 0x000fe40003f8e000 */
[----:B---3--:R-:W-:-:S04]  /*2aa0*/  FMNMX R14, R35, R14, !PT ;  /* 0x0000000e230e7209 */ /* 0x008fc80007800000 */
[----:B------:R-:W3:Y:S01]  /*2ab0*/  MUFU.EX2 R35, R50 ;  /* 0x0000003200237308 */ /* 0x000ee20000000800 */
[----:B------:R-:W4:Y:S01]  /*2ac0*/  SHFL.BFLY PT, R29, R14, 0x2, 0x1f ;  /* 0x0c401f000e1d7f89 */ /* 0x000f2200000e0000 */
[----:B-----5:R-:W-:Y:S01]  /*2ad0*/  @!P6 FMUL R32, R32, R32 ;  /* 0x000000202020e220 */ /* 0x020fe20000400000 */
[----:B------:R-:W-:-:S04]  /*2ae0*/  FSETP.GEU.AND P6, PT, R40, -126, PT ;  /* 0xc2fc00002800780b */ /* 0x000fc80003fce000 */
[----:B------:R-:W-:Y:S01]  /*2af0*/  @!P4 FMUL R33, R33, 0.5 ;  /* 0x3f0000002121c820 */ /* 0x000fe20000400000 */
[----:B------:R5:W2:Y:S01]  /*2b00*/  MUFU.EX2 R34, R43 ;  /* 0x0000002b00227308 */ /* 0x000aa20000000800 */
[----:B-1----:R-:W-:-:S07]  /*2b10*/  @!P3 FMUL R37, R37, R37 ;  /* 0x000000252525b220 */ /* 0x002fce0000400000 */
[----:B------:R-:W1:Y:S01]  /*2b20*/  MUFU.EX2 R30, R46 ;  /* 0x0000002e001e7308 */ /* 0x000e620000000800 */
[--C-:B-----5:R-:W-:Y:S01]  /*2b30*/  FFMA R43, R31, UR6, -R61.reuse ;  /* 0x000000061f2b7c23 */ /* 0x120fe2000800083d */
[----:B------:R-:W-:Y:S01]  /*2b40*/  @!P6 FMUL R40, R40, 0.5 ;  /* 0x3f0000002828e820 */ /* 0x000fe20000400000 */
[----:B---3--:R-:W-:Y:S01]  /*2b50*/  @!P1 FMUL R35, R35, R35 ;  /* 0x0000002323239220 */ /* 0x008fe20000400000 */
[--C-:B------:R-:W-:Y:S02]  /*2b60*/  FFMA R31, R38, UR6, -R61.reuse ;  /* 0x00000006261f7c23 */ /* 0x100fe4000800083d */
[----:B------:R-:W-:Y:S02]  /*2b70*/  FSETP.GEU.AND P3, PT, R43, -126, PT ;  /* 0xc2fc00002b00780b */ /* 0x000fe40003f6e000 */
[----:B------:R3:W5:Y:S01]  /*2b80*/  MUFU.EX2 R50, R40 ;  /* 0x0000002800327308 */ /* 0x0007620000000800 */
[----:B----4-:R-:W-:Y:S01]  /*2b90*/  FMNMX R14, R14, R29, !PT ;  /* 0x0000001d0e0e7209 */ /* 0x010fe20007800000 */
[----:B--2---:R-:W-:Y:S01]  /*2ba0*/  @!P2 FMUL R34, R34, R34 ;  /* 0x000000222222a220 */ /* 0x004fe20000400000 */
[----:B------:R-:W-:Y:S01]  /*2bb0*/  FSETP.GEU.AND P2, PT, R36, -126, PT ;  /* 0xc2fc00002400780b */ /* 0x000fe20003f4e000 */
[----:B------:R-:W-:Y:S01]  /*2bc0*/  FFMA R29, R42, UR6, -R61 ;  /* 0x000000062a1d7c23 */ /* 0x000fe2000800083d */
[----:B------:R-:W-:-:S03]  /*2bd0*/  FSETP.NEU.AND P1, PT, R14, -INF , PT ;  /* 0xff8000000e00780b */ /* 0x000fc60003f2d000 */
[----:B------:R-:W2:Y:S01]  /*2be0*/  MUFU.EX2 R33, R33 ;  /* 0x0000002100217308 */ /* 0x000ea20000000800 */
[----:B------:R-:W-:Y:S01]  /*2bf0*/  FSEL R28, R14, RZ, P1 ;  /* 0x000000ff0e1c7208 */ /* 0x000fe20000800000 */
[----:B-1----:R-:W-:Y:S01]  /*2c00*/  @!P5 FMUL R30, R30, R30 ;  /* 0x0000001e1e1ed220 */ /* 0x002fe20000400000 */
[----:B------:R-:W-:Y:S01]  /*2c10*/  FSETP.GEU.AND P5, PT, R31, -126, PT ;  /* 0xc2fc00001f00780b */ /* 0x000fe20003fae000 */
[----:B------:R-:W-:Y:S01]  /*2c20*/  @!P3 FMUL R43, R43, 0.5 ;  /* 0x3f0000002b2bb820 */ /* 0x000fe20000400000 */
[--C-:B---3--:R-:W-:Y:S01]  /*2c30*/  FFMA R40, R56, UR6, -R61.reuse ;  /* 0x0000000638287c23 */ /* 0x108fe2000800083d */
[----:B------:R-:W-:Y:S01]  /*2c40*/  FMUL R56, R28, UR6 ;  /* 0x000000061c387c20 */ /* 0x000fe20008400000 */
[----:B------:R-:W-:Y:S01]  /*2c50*/  FSETP.GEU.AND P1, PT, R29, -126, PT ;  /* 0xc2fc00001d00780b */ /* 0x000fe20003f2e000 */
[----:B------:R-:W-:Y:S01]  /*2c60*/  @!P2 FMUL R36, R36, 0.5 ;  /* 0x3f0000002424a820 */ /* 0x000fe20000400000 */
[----:B-----5:R-:W-:Y:S01]  /*2c70*/  @!P6 FMUL R50, R50, R50 ;  /* 0x000000323232e220 */ /* 0x020fe20000400000 */
[----:B------:R-:W1:Y:S01]  /*2c80*/  MUFU.EX2 R43, R43 ;  /* 0x0000002b002b7308 */ /* 0x000e620000000800 */
[--C-:B------:R-:W-:Y:S01]  /*2c90*/  FFMA R26, R26, UR6, -R56.reuse ;  /* 0x000000061a1a7c23 */ /* 0x100fe20008000838 */
[--C-:B------:R-:W-:Y:S01]  /*2ca0*/  FFMA R27, R27, UR6, -R56.reuse ;  /* 0x000000061b1b7c23 */ /* 0x100fe20008000838 */
[--C-:B------:R-:W-:Y:S01]  /*2cb0*/  FFMA R46, R12, UR6, -R56.reuse ;  /* 0x000000060c2e7c23 */ /* 0x100fe20008000838 */
[--C-:B------:R-:W-:Y:S01]  /*2cc0*/  FFMA R28, R15, UR6, -R56.reuse ;  /* 0x000000060f1c7c23 */ /* 0x100fe20008000838 */
[--C-:B------:R-:W-:Y:S01]  /*2cd0*/  FFMA R25, R25, UR6, -R56.reuse ;  /* 0x0000000619197c23 */ /* 0x100fe20008000838 */
[----:B------:R-:W-:Y:S01]  /*2ce0*/  FSETP.GEU.AND P6, PT, R26, -126, PT ;  /* 0xc2fc00001a00780b */ /* 0x000fe20003fce000 */
[----:B------:R-:W-:Y:S01]  /*2cf0*/  @!P5 FMUL R31, R31, 0.5 ;  /* 0x3f0000001f1fd820 */ /* 0x000fe20000400000 */
[----:B------:R-:W3:Y:S01]  /*2d00*/  MUFU.EX2 R36, R36 ;  /* 0x0000002400247308 */ /* 0x000ee20000000800 */
[----:B--2---:R-:W-:Y:S01]  /*2d10*/  @!P4 FMUL R33, R33, R33 ;  /* 0x000000212121c220 */ /* 0x004fe20000400000 */
[----:B------:R-:W-:Y:S01]  /*2d20*/  FSETP.GEU.AND P4, PT, R39, -126, PT ;  /* 0xc2fc00002700780b */ /* 0x000fe20003f8e000 */
[----:B------:R-:W-:Y:S01]  /*2d30*/  @!P1 FMUL R29, R29, 0.5 ;  /* 0x3f0000001d1d9820 */ /* 0x000fe20000400000 */
[--C-:B------:R-:W-:Y:S01]  /*2d40*/  FFMA R24, R24, UR6, -R56.reuse ;  /* 0x0000000618187c23 */ /* 0x100fe20008000838 */
[----:B------:R-:W-:Y:S01]  /*2d50*/  FFMA R12, R52, UR6, -R61 ;  /* 0x00000006340c7c23 */ /* 0x000fe2000800083d */
[--C-:B------:R-:W-:Y:S01]  /*2d60*/  FFMA R52, R44, UR6, -R56.reuse ;  /* 0x000000062c347c23 */ /* 0x100fe20008000838 */
[--C-:B------:R-:W-:Y:S01]  /*2d70*/  FFMA R41, R41, UR6, -R56.reuse ;  /* 0x0000000629297c23 */ /* 0x100fe20008000838 */
[----:B------:R-:W2:Y:S01]  /*2d80*/  MUFU.EX2 R31, R31 ;  /* 0x0000001f001f7308 */ /* 0x000ea20000000800 */
[----:B-1----:R-:W-:Y:S01]  /*2d90*/  @!P3 FMUL R43, R43, R43 ;  /* 0x0000002b2b2bb220 */ /* 0x002fe20000400000 */
[----:B------:R-:W-:Y:S01]  /*2da0*/  FSETP.GEU.AND P3, PT, R27, -126, PT ;  /* 0xc2fc00001b00780b */ /* 0x000fe20003f6e000 */
[----:B------:R-:W-:Y:S01]  /*2db0*/  @!P6 FMUL R26, R26, 0.5 ;  /* 0x3f0000001a1ae820 */ /* 0x000fe20000400000 */
[--C-:B------:R-:W-:Y:S01]  /*2dc0*/  FFMA R51, R53, UR6, -R56.reuse ;  /* 0x0000000635337c23 */ /* 0x100fe20008000838 */
[--C-:B------:R-:W-:Y:S01]  /*2dd0*/  FFMA R119, R47, UR6, -R56.reuse ;  /* 0x000000062f777c23 */ /* 0x100fe20008000838 */
[--C-:B------:R-:W-:Y:S01]  /*2de0*/  FFMA R48, R48, UR6, -R56.reuse ;  /* 0x0000000630307c23 */ /* 0x100fe20008000838 */
[----:B------:R-:W-:Y:S01]  /*2df0*/  @!P4 FMUL R39, R39, 0.5 ;  /* 0x3f0000002727c820 */ /* 0x000fe20000400000 */
[----:B------:R-:W1:Y:S01]  /*2e00*/  MUFU.EX2 R38, R26 ;  /* 0x0000001a00267308 */ /* 0x000e620000000800 */
[----:B---3--:R-:W-:Y:S01]  /*2e10*/  @!P2 FMUL R36, R36, R36 ;  /* 0x000000242424a220 */ /* 0x008fe20000400000 */
[----:B------:R-:W-:Y:S01]  /*2e20*/  FSETP.GEU.AND P2, PT, R40, -126, PT ;  /* 0xc2fc00002800780b */ /* 0x000fe20003f4e000 */
[--C-:B------:R-:W-:Y:S01]  /*2e30*/  FFMA R55, R58, UR6, -R56.reuse ;  /* 0x000000063a377c23 */ /* 0x100fe20008000838 */
[--C-:B------:R-:W-:Y:S01]  /*2e40*/  FFMA R54, R57, UR6, -R56.reuse ;  /* 0x0000000639367c23 */ /* 0x100fe20008000838 */
[--C-:B------:R-:W-:Y:S01]  /*2e50*/  FFMA R53, R59, UR6, -R56.reuse ;  /* 0x000000063b357c23 */ /* 0x100fe20008000838 */
[----:B------:R-:W-:Y:S01]  /*2e60*/  FFMA R47, R60, UR6, -R56 ;  /* 0x000000063c2f7c23 */ /* 0x000fe20008000838 */
[----:B------:R-:W-:Y:S01]  /*2e70*/  @!P3 FMUL R27, R27, 0.5 ;  /* 0x3f0000001b1bb820 */ /* 0x000fe20000400000 */
[----:B------:R3:W4:Y:S01]  /*2e80*/  MUFU.EX2 R42, R39 ;  /* 0x00000027002a7308 */ /* 0x0007220000000800 */
[----:B--2---:R-:W-:Y:S01]  /*2e90*/  @!P5 FMUL R31, R31, R31 ;  /* 0x0000001f1f1fd220 */ /* 0x004fe20000400000 */
[----:B------:R-:W-:-:S05]  /*2ea0*/  FSETP.GEU.AND P5, PT, R46, -126, PT ;  /* 0xc2fc00002e00780b */ /* 0x000fca0003fae000 */
[----:B------:R-:W-:Y:S01]  /*2eb0*/  @!P2 FMUL R40, R40, 0.5 ;  /* 0x3f0000002828a820 */ /* 0x000fe20000400000 */
[----:B------:R-:W2:Y:S01]  /*2ec0*/  MUFU.EX2 R29, R29 ;  /* 0x0000001d001d7308 */ /* 0x000ea20000000800 */
[----:B-1----:R-:W-:Y:S01]  /*2ed0*/  @!P6 FMUL R38, R38, R38 ;  /* 0x000000262626e220 */ /* 0x002fe20000400000 */
[----:B------:R-:W1:Y:S01]  /*2ee0*/  SYNCS.PHASECHK.TRANS64.TRYWAIT P6, [R2+URZ+0x11808], R17 ;  /* 0x01180811020075a7 */ /* 0x000e6200080c017f */
[----:B---3--:R-:W-:-:S04]  /*2ef0*/  FFMA R39, R19, UR6, -R56 ;  /* 0x0000000613277c23 */ /* 0x008fc80008000838 */
[----:B------:R-:W-:Y:S01]  /*2f00*/  @!P5 FMUL R46, R46, 0.5 ;  /* 0x3f0000002e2ed820 */ /* 0x000fe20000400000 */
[----:B------:R-:W3:Y:S01]  /*2f10*/  MUFU.EX2 R15, R27 ;  /* 0x0000001b000f7308 */ /* 0x000ee20000000800 */
[----:B----4-:R-:W-:Y:S01]  /*2f20*/  @!P4 FMUL R42, R42, R42 ;  /* 0x0000002a2a2ac220 */ /* 0x010fe20000400000 */
[----:B------:R-:W-:-:S06]  /*2f30*/  FSETP.GEU.AND P4, PT, R28, -126, PT ;  /* 0xc2fc00001c00780b */ /* 0x000fcc0003f8e000 */
[----:B------:R-:W4:Y:S01]  /*2f40*/  MUFU.EX2 R40, R40 ;  /* 0x0000002800287308 */ /* 0x000f220000000800 */
[----:B--2---:R-:W-:Y:S01]  /*2f50*/  @!P1 FMUL R29, R29, R29 ;  /* 0x0000001d1d1d9220 */ /* 0x004fe20000400000 */
[----:B------:R-:W-:-:S05]  /*2f60*/  FSETP.GEU.AND P1, PT, R39, -126, PT ;  /* 0xc2fc00002700780b */ /* 0x000fca0003f2e000 */
[----:B------:R-:W-:Y:S01]  /*2f70*/  @!P4 FMUL R28, R28, 0.5 ;  /* 0x3f0000001c1cc820 */ /* 0x000fe20000400000 */
[----:B------:R-:W2:Y:S01]  /*2f80*/  MUFU.EX2 R46, R46 ;  /* 0x0000002e002e7308 */ /* 0x000ea20000000800 */
[----:B---3--:R-:W-:Y:S01]  /*2f90*/  @!P3 FMUL R15, R15, R15 ;  /* 0x0000000f0f0fb220 */ /* 0x008fe20000400000 */
[----:B------:R-:W-:-:S05]  /*2fa0*/  FSETP.GEU.AND P3, PT, R25, -126, PT ;  /* 0xc2fc00001900780b */ /* 0x000fca0003f6e000 */
[----:B------:R-:W-:Y:S01]  /*2fb0*/  @!P1 FMUL R39, R39, 0.5 ;  /* 0x3f00000027279820 */ /* 0x000fe20000400000 */
[----:B------:R-:W3:Y:S01]  /*2fc0*/  MUFU.EX2 R19, R28 ;  /* 0x0000001c00137308 */ /* 0x000ee20000000800 */
[----:B----4-:R-:W-:Y:S01]  /*2fd0*/  @!P2 FMUL R40, R40, R40 ;  /* 0x000000282828a220 */ /* 0x010fe20000400000 */
[----:B------:R-:W-:-:S05]  /*2fe0*/  FSETP.GEU.AND P2, PT, R24, -126, PT ;  /* 0xc2fc00001800780b */ /* 0x000fca0003f4e000 */
[----:B------:R-:W-:Y:S01]  /*2ff0*/  @!P3 FMUL R25, R25, 0.5 ;  /* 0x3f0000001919b820 */ /* 0x000fe20000400000 */
        /* <DEDUP_REMOVED lines=8> */
[----:B------:R3:W2:Y:S02]  /*3080*/  MUFU.EX2 R28, R24 ;  /* 0x00000018001c7308 */ /* 0x0006a40000000800 */
[----:B---3--:R-:W-:Y:S02]  /*3090*/  P2R R24, PR, RZ, 0x20 ;  /* 0x00000020ff187803 */ /* 0x008fe40000000000 */
[----:B------:R-:W-:Y:S01]  /*30a0*/  FSETP.GEU.AND P5, PT, R52, -126, PT ;  /* 0xc2fc00003400780b */ /* 0x000fe20003fae000 */
[----:B-1--4-:R-:W-:-:S12]  /*30b0*/  @!P6 BRA `(.L_x_23) ;  /* 0x00000090003ce947 */ /* 0x012fd80003800000 */
.L_x_89:
[----:B------:R-:W-:Y:S01]  /*30c0*/  ISETP.NE.AND P6, PT, R24, RZ, PT ;  /* 0x000000ff1800720c */ /* 0x000fe20003fc5270 */
[----:B------:R-:W-:Y:S01]  /*30d0*/  UIADD3 UR6, UR60, 0x380, URZ ;  /* 0x000003803c067890 */ /* 0x000fe2000fffe03f */
[----:B------:R-:W-:Y:S01]  /*30e0*/  F2FP.F16.F32.PACK_AB R24, R34, R45 ;  /* 0x0000002d2218723e */ /* 0x000fe200000000ff */
[----:B------:R-:W-:Y:S01]  /*30f0*/  UMOV UR7, 0xc0000010 ;  /* 0xc000001000077882 */ /* 0x000fe20000000000 */
[----:B------:R-:W-:Y:S01]  /*3100*/  F2FP.F16.F32.PACK_AB R26, R37, R32 ;  /* 0x00000020251a723e */ /* 0x000fe200000000ff */
[----:B------:R-:W-:Y:S01]  /*3110*/  UIADD3 UR8, UR60, 0x400, URZ ;  /* 0x000004003c087890 */ /* 0x000fe2000fffe03f */
[----:B------:R-:W-:Y:S01]  /*3120*/  F2FP.F16.F32.PACK_AB R25, R15, R38 ;  /* 0x000000260f19723e */ /* 0x000fe200000000ff */
[----:B------:R-:W-:Y:S01]  /*3130*/  UMOV UR15, 0xc0000010 ;  /* 0xc0000010000f7882 */ /* 0x000fe20000000000 */
[----:B------:R-:W-:Y:S01]  /*3140*/  F2FP.F16.F32.PACK_AB R27, R19, R46 ;  /* 0x0000002e131b723e */ /* 0x000fe200000000ff */
[----:B------:R-:W-:Y:S01]  /*3150*/  UIADD3 UR10, UR60, 0x480, URZ ;  /* 0x000004803c0a7890 */ /* 0x000fe2000fffe03f */
[----:B------:R-:W-:Y:S01]  /*3160*/  @!P4 FMUL R41, R41, 0.5 ;  /* 0x3f0000002929c820 */ /* 0x000fe20000400000 */
[----:B------:R-:W-:Y:S01]  /*3170*/  UMOV UR11, 0xc0000010 ;  /* 0xc0000010000b7882 */ /* 0x000fe20000000000 */
[----:B------:R-:W-:Y:S01]  /*3180*/  WARPGROUP.ARRIVE ;  /* 0x00000000000079c5 */ /* 0x000fe20000000000 */
[----:B------:R-:W-:Y:S01]  /*3190*/  UMOV UR14, UR8 ;  /* 0x00000008000e7c82 */ /* 0x000fe20008000000 */
[----:B------:R-:W-:Y:S01]  /*31a0*/  UIADD3 UR8, UR60, 0x580, URZ ;  /* 0x000005803c087890 */ /* 0x000fe2000fffe03f */
[----:B-1----:R-:W1:Y:S01]  /*31b0*/  MUFU.EX2 R17, R41 ;  /* 0x0000002900117308 */ /* 0x002e620000000800 */
[----:B------:R-:W-:Y:S01]  /*31c0*/  @!P1 FMUL R39, R39, R39 ;  /* 0x0000002727279220 */ /* 0x000fe20000400000 */
[----:B--2---:R-:W-:Y:S01]  /*31d0*/  @!P2 FMUL R28, R28, R28 ;  /* 0x0000001c1c1ca220 */ /* 0x004fe20000400000 */
[----:B------:R-:W-:Y:S01]  /*31e0*/  HGMMA.64x16x16.F32 R104, R24, gdesc[UR4].tnspB, RZ, !UPT, gsb0 ;  /* 0x4020000418687df0 */ /* 0x000fe2000c0008ff */
[----:B------:R-:W-:Y:S01]  /*31f0*/  UIADD3 UR6, UR60, 0x500, URZ ;  /* 0x000005003c067890 */ /* 0x000fe2000fffe03f */
[----:B------:R-:W-:Y:S01]  /*3200*/  @!P3 FMUL R44, R44, R44 ;  /* 0x0000002c2c2cb220 */ /* 0x000fe20000400000 */
[----:B------:R-:W-:Y:S01]  /*3210*/  UMOV UR7, 0xc0000010 ;  /* 0xc000001000077882 */ /* 0x000fe20000000000 */
[----:B------:R-:W-:Y:S01]  /*3220*/  FSETP.GEU.AND P2, PT, R48, -126, PT ;  /* 0xc2fc00003000780b */ /* 0x000fe20003f4e000 */
[----:B------:R-:W-:Y:S01]  /*3230*/  @!P5 FMUL R52, R52, 0.5 ;  /* 0x3f0000003434d820 */ /* 0x000fe20000400000 */
[----:B------:R-:W-:Y:S01]  /*3240*/  FSETP.GEU.AND P3, PT, R51, -126, PT ;  /* 0xc2fc00003300780b */ /* 0x000fe20003f6e000 */
[----:B------:R-:W2:Y:S01]  /*3250*/  MUFU.EX2 R12, R12 ;  /* 0x0000000c000c7308 */ /* 0x000ea20000000800 */
[----:B------:R-:W-:Y:S01]  /*3260*/  FSETP.GEU.AND P1, PT, R49, -126, PT ;  /* 0xc2fc00003100780b */ /* 0x000fe20003f2e000 */
[----:B------:R-:W-:Y:S01]  /*3270*/  FADD R45, R45, R50 ;  /* 0x000000322d2d7221 */ /* 0x000fe20000000000 */
[----:B------:R-:W-:Y:S01]  /*3280*/  FADD R34, R34, R43 ;  /* 0x0000002b22227221 */ /* 0x000fe20000000000 */
[----:B------:R-:W-:Y:S01]  /*3290*/  FADD R37, R37, R42 ;  /* 0x0000002a25257221 */ /* 0x000fe20000000000 */
[----:B------:R-:W-:Y:S01]  /*32a0*/  ULDC UR23, c[0x0][0x604] ;  /* 0x0001810000177ab9 */ /* 0x000fe20000000800 */
[----:B------:R-:W-:Y:S01]  /*32b0*/  ULDC UR61, c[0x0][0x28c] ;  /* 0x0000a300003d7ab9 */ /* 0x000fe20000000800 */
[----:B-1----:R-:W-:Y:S01]  /*32c0*/  @!P4 FMUL R17, R17, R17 ;  /* 0x000000111111c220 */ /* 0x002fe20000400000 */
[----:B------:R-:W-:Y:S01]  /*32d0*/  FSETP.GEU.AND P4, PT, R119, -126, PT ;  /* 0xc2fc00007700780b */ /* 0x000fe20003f8e000 */
[----:B------:R-:W1:Y:S01]  /*32e0*/  MUFU.EX2 R41, R52 ;  /* 0x0000003400297308 */ /* 0x000e620000000800 */
[----:B------:R-:W-:Y:S01]  /*32f0*/  @!P2 FMUL R48, R48, 0.5 ;  /* 0x3f0000003030a820 */ /* 0x000fe20000400000 */
[----:B------:R-:W-:Y:S01]  /*3300*/  IADD3 R11, R11, 0x40, RZ ;  /* 0x000000400b0b7810 */ /* 0x000fe20007ffe0ff */
[----:B------:R-:W-:Y:S01]  /*3310*/  @!P3 FMUL R51, R51, 0.5 ;  /* 0x3f0000003333b820 */ /* 0x000fe20000400000 */
[----:B------:R-:W-:Y:S01]  /*3320*/  LEA.HI.SX32 R118, R118, 0xffffffff, 0x1a ;  /* 0xffffffff76767811 */ /* 0x000fe200078fd2ff */
[----:B------:R-:W-:-:S03]  /*3330*/  @!P1 FMUL R49, R49, 0.5 ;  /* 0x3f00000031319820 */ /* 0x000fc60000400000 */
[----:B------:R-:W3:Y:S01]  /*3340*/  MUFU.EX2 R48, R48 ;  /* 0x0000003000307308 */ /* 0x000ee20000000800 */
[----:B--2---:R-:W-:-:S03]  /*3350*/  @!P6 FMUL R12, R12, R12 ;  /* 0x0000000c0c0ce220 */ /* 0x004fc60000400000 */
[----:B------:R-:W-:-:S04]  /*3360*/  @!P4 FMUL R119, R119, 0.5 ;  /* 0x3f0000007777c820 */ /* 0x000fc80000400000 */
[----:B------:R-:W2:Y:S01]  /*3370*/  MUFU.EX2 R51, R51 ;  /* 0x0000003300337308 */ /* 0x000ea20000000800 */
[----:B-1----:R-:W-:Y:S01]  /*3380*/  @!P5 FMUL R41, R41, R41 ;  /* 0x000000292929d220 */ /* 0x002fe20000400000 */
[----:B------:R-:W-:-:S03]  /*3390*/  FSETP.GEU.AND P5, PT, R55, -126, PT ;  /* 0xc2fc00003700780b */ /* 0x000fc60003fae000 */
[----:B------:R-:W-:-:S03]  /*33a0*/  FADD R38, R38, R41 ;  /* 0x0000002926267221 */ /* 0x000fc60000000000 */
[----:B------:R-:W1:Y:S01]  /*33b0*/  MUFU.EX2 R52, R119 ;  /* 0x0000007700347308 */ /* 0x000e620000000800 */
[----:B---3--:R-:W-:Y:S01]  /*33c0*/  @!P2 FMUL R48, R48, R48 ;  /* 0x000000303030a220 */ /* 0x008fe20000400000 */
[----:B------:R-:W-:Y:S02]  /*33d0*/  WARPGROUP.DEPBAR.LE gsb0, 0x0 ;  /* 0x00008000000079c5 */ /* 0x000fe40000010000 */
[----:B------:R-:W-:Y:S01]  /*33e0*/  WARPGROUP.ARRIVE ;  /* 0x00000000000079c5 */ /* 0x000fe20000000000 */
[----:B------:R-:W-:Y:S01]  /*33f0*/  FSETP.GEU.AND P2, PT, R54, -126, PT ;  /* 0xc2fc00003600780b */ /* 0x000fe20003f4e000 */
[----:B------:R-:W-:Y:S01]  /*3400*/  FADD R15, R15, R48 ;  /* 0x000000300f0f7221 */ /* 0x000fe20000000000 */
[----:B------:R-:W-:Y:S01]  /*3410*/  @!P5 FMUL R55, R55, 0.5 ;  /* 0x3f0000003737d820 */ /* 0x000fe20000400000 */
[----:B------:R-:W3:Y:S01]  /*3420*/  MUFU.EX2 R49, R49 ;  /* 0x0000003100317308 */ /* 0x000ee20000000800 */
[----:B--2---:R-:W-:Y:S01]  /*3430*/  @!P3 FMUL R51, R51, R51 ;  /* 0x000000333333b220 */ /* 0x004fe20000400000 */
[----:B------:R-:W-:Y:S01]  /*3440*/  HGMMA.64x16x16.F32 R96, R24, gdesc[UR12].tnspB, RZ, !UPT, gsb0 ;  /* 0x4020000c18607df0 */ /* 0x000fe2000c0008ff */
[----:B------:R-:W-:Y:S01]  /*3450*/  UMOV UR14, UR8 ;  /* 0x00000008000e7c82 */ /* 0x000fe20008000000 */
[----:B------:R-:W-:Y:S01]  /*3460*/  UMOV UR15, 0xc0000010 ;  /* 0xc0000010000f7882 */ /* 0x000fe20000000000 */
[----:B------:R-:W-:Y:S01]  /*3470*/  UIADD3 UR8, UR60, 0x420, URZ ;  /* 0x000004203c087890 */ /* 0x000fe2000fffe03f */
[----:B------:R-:W-:Y:S01]  /*3480*/  FSETP.GEU.AND P3, PT, R53, -126, PT ;  /* 0xc2fc00003500780b */ /* 0x000fe20003f6e000 */
[----:B------:R-:W-:Y:S01]  /*3490*/  FADD R46, R46, R51 ;  /* 0x000000332e2e7221 */ /* 0x000fe20000000000 */
[----:B------:R-:W2:Y:S01]  /*34a0*/  MUFU.EX2 R120, R55 ;  /* 0x0000003700787308 */ /* 0x000ea20000000800 */
[----:B-1----:R-:W-:Y:S01]  /*34b0*/  @!P4 FMUL R52, R52, R52 ;  /* 0x000000343434c220 */ /* 0x002fe20000400000 */
[----:B------:R-:W-:Y:S01]  /*34c0*/  FSETP.GEU.AND P4, PT, R47, -126, PT ;  /* 0xc2fc00002f00780b */ /* 0x000fe20003f8e000 */
[----:B------:R-:W-:-:S02]  /*34d0*/  @!P2 FMUL R54, R54, 0.5 ;  /* 0x3f0000003636a820 */ /* 0x000fc40000400000 */
[----:B------:R-:W-:-:S03]  /*34e0*/  FADD R19, R19, R52 ;  /* 0x0000003413137221 */ /* 0x000fc60000000000 */
[----:B------:R-:W1:Y:S01]  /*34f0*/  MUFU.EX2 R121, R54 ;  /* 0x0000003600797308 */ /* 0x000e620000000800 */
[----:B---3--:R-:W-:Y:S01]  /*3500*/  @!P1 FMUL R49, R49, R49 ;  /* 0x0000003131319220 */ /* 0x008fe20000400000 */
[----:B------:R-:W-:Y:S01]  /*3510*/  ISETP.GE.AND P1, PT, R18, 0x81, PT ;  /* 0x000000811200780c */ /* 0x000fe20003f26270 */
[----:B------:R-:W-:-:S04]  /*3520*/  @!P3 FMUL R53, R53, 0.5 ;  /* 0x3f0000003535b820 */ /* 0x000fc80000400000 */
[----:B------:R-:W-:Y:S02]  /*3530*/  @!P4 FMUL R47, R47, 0.5 ;  /* 0x3f0000002f2fc820 */ /* 0x000fe40000400000 */
[----:B------:R-:W3:Y:S01]  /*3540*/  MUFU.EX2 R53, R53 ;  /* 0x0000003500357308 */ /* 0x000ee20000000800 */
[----:B--2---:R-:W-:-:S07]  /*3550*/  @!P5 FMUL R120, R120, R120 ;  /* 0x000000787878d220 */ /* 0x004fce0000400000 */
[----:B------:R-:W2:Y:S01]  /*3560*/  MUFU.EX2 R54, R47 ;  /* 0x0000002f00367308 */ /* 0x000ea20000000800 */
[----:B-1----:R-:W-:Y:S01]  /*3570*/  @!P2 FMUL R121, R121, R121 ;  /* 0x000000797979a220 */ /* 0x002fe20000400000 */
[----:B---3--:R-:W-:Y:S01]  /*3580*/  @!P3 FMUL R53, R53, R53 ;  /* 0x000000353535b220 */ /* 0x008fe20000400000 */
[----:B------:R-:W-:Y:S02]  /*3590*/  WARPGROUP.DEPBAR.LE gsb0, 0x0 ;  /* 0x00008000000079c5 */ /* 0x000fe40000010000 */
[----:B------:R-:W-:Y:S01]  /*35a0*/  WARPGROUP.ARRIVE ;  /* 0x00000000000079c5 */ /* 0x000fe20000000000 */
[----:B--2---:R-:W-:-:S05]  /*35b0*/  @!P4 FMUL R54, R54, R54 ;  /* 0x000000363636c220 */ /* 0x004fca0000400000 */
[----:B------:R-:W-:Y:S01]  /*35c0*/  HGMMA.64x16x16.F32 R88, R24, gdesc[UR8].tnspB, RZ, !UPT, gsb0 ;  /* 0x4020000818587df0 */ /* 0x000fe2000c0008ff */
[----:B------:R-:W-:Y:S01]  /*35d0*/  UIADD3 UR10, UR60, 0x600, URZ ;  /* 0x000006003c0a7890 */ /* 0x000fe2000fffe03f */
[----:B------:R-:W-:Y:S01]  /*35e0*/  UMOV UR11, 0xc0000010 ;  /* 0xc0000010000b7882 */ /* 0x000fe20000000000 */
[----:B------:R-:W-:Y:S02]  /*35f0*/  WARPGROUP.DEPBAR.LE gsb0, 0x0 ;  /* 0x00008000000079c5 */ /* 0x000fe40000010000 */
[----:B------:R-:W-:-:S06]  /*3600*/  WARPGROUP.ARRIVE ;  /* 0x00000000000079c5 */ /* 0x000fcc0000000000 */
[----:B------:R-:W-:Y:S01]  /*3610*/  HGMMA.64x16x16.F32 R80, R24, gdesc[UR4].tnspB, RZ, !UPT, gsb0 ;  /* 0x4020000418507df0 */ /* 0x000fe2000c0008ff */
[----:B------:R-:W-:Y:S01]  /*3620*/  UIADD3 UR6, UR60, 0x680, URZ ;  /* 0x000006803c067890 */ /* 0x000fe2000fffe03f */
[----:B------:R-:W-:Y:S01]  /*3630*/  UMOV UR7, 0xc0000010 ;  /* 0xc000001000077882 */ /* 0x000fe20000000000 */
[----:B------:R-:W-:Y:S02]  /*3640*/  WARPGROUP.DEPBAR.LE gsb0, 0x0 ;  /* 0x00008000000079c5 */ /* 0x000fe40000010000 */
[----:B------:R-:W-:-:S06]  /*3650*/  WARPGROUP.ARRIVE ;  /* 0x00000000000079c5 */ /* 0x000fcc0000000000 */
[----:B------:R-:W-:Y:S01]  /*3660*/  HGMMA.64x16x16.F32 R72, R24, gdesc[UR12].tnspB, RZ, !UPT, gsb0 ;  /* 0x4020000c18487df0 */ /* 0x000fe2000c0008ff */
[----:B------:R-:W-:Y:S01]  /*3670*/  UMOV UR14, UR8 ;  /* 0x00000008000e7c82 */ /* 0x000fe20008000000 */
[----:B------:R-:W-:Y:S01]  /*3680*/  UMOV UR15, 0xc0000010 ;  /* 0xc0000010000f7882 */ /* 0x000fe20000000000 */
[----:B------:R-:W-:Y:S01]  /*3690*/  UIADD3 UR8, UR60, 0x5a0, URZ ;  /* 0x000005a03c087890 */ /* 0x000fe2000fffe03f */
        /* <DEDUP_REMOVED lines=11> */
[C---:B------:R-:W-:Y:S01]  /*3750*/  F2FP.F16.F32.PACK_AB R24, R35.reuse, R30 ;  /* 0x0000001e2318723e */ /* 0x040fe200000000ff */
[----:B------:R-:W-:Y:S01]  /*3760*/  FADD R30, R30, R29 ;  /* 0x0000001d1e1e7221 */ /* 0x000fe20000000000 */
[----:B------:R-:W-:Y:S01]  /*3770*/  F2FP.F16.F32.PACK_AB R26, R36, R33 ;  /* 0x00000021241a723e */ /* 0x000fe200000000ff */
[----:B------:R-:W-:Y:S01]  /*3780*/  FADD R35, R35, R40 ;  /* 0x0000002823237221 */ /* 0x000fe20000000000 */
[----:B------:R-:W-:Y:S01]  /*3790*/  F2FP.F16.F32.PACK_AB R25, R28, R39 ;  /* 0x000000271c19723e */ /* 0x000fe200000000ff */
[----:B------:R-:W-:Y:S01]  /*37a0*/  FADD R36, R36, R49 ;  /* 0x0000003124247221 */ /* 0x000fe20000000000 */
[----:B------:R-:W-:Y:S01]  /*37b0*/  F2FP.F16.F32.PACK_AB R27, R17, R44 ;  /* 0x0000002c111b723e */ /* 0x000fe200000000ff */
[----:B------:R-:W-:Y:S01]  /*37c0*/  FADD R39, R39, R120 ;  /* 0x0000007827277221 */ /* 0x000fe20000000000 */
[----:B------:R-:W-:Y:S01]  /*37d0*/  FADD R28, R28, R121 ;  /* 0x000000791c1c7221 */ /* 0x000fe20000000000 */
[----:B------:R-:W-:Y:S01]  /*37e0*/  FADD R30, R45, R30 ;  /* 0x0000001e2d1e7221 */ /* 0x000fe20000000000 */
[----:B------:R-:W-:Y:S01]  /*37f0*/  WARPGROUP.ARRIVE ;  /* 0x00000000000079c5 */ /* 0x000fe20000000000 */
[----:B------:R-:W-:Y:S01]  /*3800*/  FADD R34, R34, R35 ;  /* 0x0000002322227221 */ /* 0x000fe20000000000 */
[----:B------:R-:W-:Y:S01]  /*3810*/  FADD R37, R37, R36 ;  /* 0x0000002425257221 */ /* 0x000fe20000000000 */
[----:B------:R-:W-:Y:S01]  /*3820*/  FADD R38, R38, R39 ;  /* 0x0000002726267221 */ /* 0x000fe20000000000 */
[----:B------:R-:W-:-:S02]  /*3830*/  FADD R15, R15, R28 ;  /* 0x0000001c0f0f7221 */ /* 0x000fc40000000000 */
[----:B------:R-:W-:Y:S01]  /*3840*/  HGMMA.64x16x16.F32 R104, R24, gdesc[UR4].tnspB, R104, gsb0 ;  /* 0x4020000418687df0 */ /* 0x000fe20008000868 */
[----:B------:R-:W-:Y:S01]  /*3850*/  UIADD3 UR6, UR60, 0x520, URZ ;  /* 0x000005203c067890 */ /* 0x000fe2000fffe03f */
[----:B------:R-:W-:Y:S01]  /*3860*/  FADD R37, R34, R37 ;  /* 0x0000002522257221 */ /* 0x000fe20000000000 */
[----:B------:R-:W-:Y:S01]  /*3870*/  UMOV UR7, 0xc0000010 ;  /* 0xc000001000077882 */ /* 0x000fe20000000000 */
[----:B------:R-:W-:Y:S02]  /*3880*/  WARPGROUP.DEPBAR.LE gsb0, 0x0 ;  /* 0x00008000000079c5 */ /* 0x000fe40000010000 */
[----:B------:R-:W-:-:S06]  /*3890*/  WARPGROUP.ARRIVE ;  /* 0x00000000000079c5 */ /* 0x000fcc0000000000 */
[----:B------:R-:W-:Y:S01]  /*38a0*/  HGMMA.64x16x16.F32 R96, R24, gdesc[UR12].tnspB, R96, gsb0 ;  /* 0x4020000c18607df0 */ /* 0x000fe20008000860 */
[----:B------:R-:W-:Y:S01]  /*38b0*/  UMOV UR14, UR8 ;  /* 0x00000008000e7c82 */ /* 0x000fe20008000000 */
[----:B------:R-:W-:Y:S01]  /*38c0*/  UMOV UR15, 0xc0000010 ;  /* 0xc0000010000f7882 */ /* 0x000fe20000000000 */
[----:B------:R-:W-:Y:S01]  /*38d0*/  UIADD3 UR8, UR60, 0x440, URZ ;  /* 0x000004403c087890 */ /* 0x000fe2000fffe03f */
[----:B------:R-:W-:Y:S02]  /*38e0*/  WARPGROUP.DEPBAR.LE gsb0, 0x0 ;  /* 0x00008000000079c5 */ /* 0x000fe40000010000 */
[----:B------:R-:W-:-:S06]  /*38f0*/  WARPGROUP.ARRIVE ;  /* 0x00000000000079c5 */ /* 0x000fcc0000000000 */
[----:B------:R-:W-:Y:S01]  /*3900*/  HGMMA.64x16x16.F32 R88, R24, gdesc[UR8].tnspB, R88, gsb0 ;  /* 0x4020000818587df0 */ /* 0x000fe20008000858 */
[----:B------:R-:W-:Y:S01]  /*3910*/  UIADD3 UR10, UR60, 0x620, URZ ;  /* 0x000006203c0a7890 */ /* 0x000fe2000fffe03f */
[----:B------:R-:W-:Y:S01]  /*3920*/  UMOV UR11, 0xc0000010 ;  /* 0xc0000010000b7882 */ /* 0x000fe20000000000 */
        /* <DEDUP_REMOVED lines=22> */
[----:B------:R-:W-:Y:S02]  /*3a90*/  F2FP.F16.F32.PACK_AB R24, R43, R50 ;  /* 0x000000322b18723e */ /* 0x000fe400000000ff */
[----:B------:R-:W-:Y:S01]  /*3aa0*/  F2FP.F16.F32.PACK_AB R26, R42, R31 ;  /* 0x0000001f2a1a723e */ /* 0x000fe200000000ff */
[----:B------:R-:W-:Y:S01]  /*3ab0*/  FADD R31, R32, R31 ;  /* 0x0000001f201f7221 */ /* 0x000fe20000000000 */
[----:B------:R-:W-:Y:S02]  /*3ac0*/  F2FP.F16.F32.PACK_AB R25, R48, R41 ;  /* 0x000000293019723e */ /* 0x000fe400000000ff */
[----:B------:R-:W-:-:S04]  /*3ad0*/  F2FP.F16.F32.PACK_AB R27, R52, R51 ;  /* 0x00000033341b723e */ /* 0x000fc800000000ff */
        /* <DEDUP_REMOVED lines=38> */
[----:B------:R-:W-:Y:S02]  /*3d40*/  F2FP.F16.F32.PACK_AB R26, R49, R12 ;  /* 0x0000000c311a723e */ /* 0x000fe400000000ff */
[----:B------:R-:W-:Y:S02]  /*3d50*/  F2FP.F16.F32.PACK_AB R25, R121, R120 ;  /* 0x000000787919723e */ /* 0x000fe400000000ff */
[----:B------:R-:W-:Y:S01]  /*3d60*/  F2FP.F16.F32.PACK_AB R27, R54, R53 ;  /* 0x00000035361b723e */ /* 0x000fe200000000ff */
[----:B------:R-:W-:Y:S01]  /*3d70*/  FADD R53, R44, R53 ;  /* 0x000000352c357221 */ /* 0x000fe20000000000 */
[----:B------:R-:W-:-:S02]  /*3d80*/  FADD R54, R17, R54 ;  /* 0x0000003611367221 */ /* 0x000fc40000000000 */
[----:B------:R-:W-:Y:S01]  /*3d90*/  WARPGROUP.ARRIVE ;  /* 0x00000000000079c5 */ /* 0x000fe20000000000 */
[----:B------:R-:W-:Y:S01]  /*3da0*/  FADD R53, R46, R53 ;  /* 0x000000352e357221 */ /* 0x000fe20000000000 */
[----:B------:R-:W-:Y:S01]  /*3db0*/  FADD R54, R19, R54 ;  /* 0x0000003613367221 */ /* 0x000fe20000000000 */
[----:B------:R-:W-:Y:S02]  /*3dc0*/  IMAD.MOV.U32 R19, RZ, RZ, 0x2 ;  /* 0x00000002ff137424 */ /* 0x000fe400078e00ff */
[----:B------:R-:W-:Y:S01]  /*3dd0*/  FADD R38, R38, R53 ;  /* 0x0000003526267221 */ /* 0x000fe20000000000 */
[----:B------:R-:W-:Y:S01]  /*3de0*/  HGMMA.64x16x16.F32 R104, R24, gdesc[UR4].tnspB, R104, gsb0 ;  /* 0x4020000418687df0 */ /* 0x000fe20008000868 */
[----:B------:R-:W-:Y:S01]  /*3df0*/  UIADD3 UR6, UR60, 0x560, URZ ;  /* 0x000005603c067890 */ /* 0x000fe2000fffe03f */
[----:B------:R-:W-:Y:S01]  /*3e00*/  FADD R17, R15, R54 ;  /* 0x000000360f117221 */ /* 0x000fe20000000000 */
[----:B------:R-:W-:-:S03]  /*3e10*/  UMOV UR7, 0xc0000010 ;  /* 0xc000001000077882 */ /* 0x000fc60000000000 */
[----:B------:R-:W-:Y:S01]  /*3e20*/  FADD R17, R38, R17 ;  /* 0x0000001126117221 */ /* 0x000fe20000000000 */
[----:B------:R-:W-:Y:S02]  /*3e30*/  WARPGROUP.DEPBAR.LE gsb0, 0x0 ;  /* 0x00008000000079c5 */ /* 0x000fe40000010000 */
[----:B------:R-:W-:-:S06]  /*3e40*/  WARPGROUP.ARRIVE ;  /* 0x00000000000079c5 */ /* 0x000fcc0000000000 */
[----:B------:R-:W-:Y:S01]  /*3e50*/  HGMMA.64x16x16.F32 R96, R24, gdesc[UR12].tnspB, R96, gsb0 ;  /* 0x4020000c18607df0 */ /* 0x000fe20008000860 */
[----:B------:R-:W-:Y:S01]  /*3e60*/  UMOV UR14, UR8 ;  /* 0x00000008000e7c82 */ /* 0x000fe20008000000 */
        /* <DEDUP_REMOVED lines=13> */
[----:B------:R-:W-:Y:S03]  /*3f40*/  HGMMA.64x16x16.F32 R72, R24, gdesc[UR12].tnspB, R72, gsb0 ;  /* 0x4020000c18487df0 */ /* 0x000fe60008000848 */
[----:B------:R-:W-:Y:S02]  /*3f50*/  WARPGROUP.DEPBAR.LE gsb0, 0x0 ;  /* 0x00008000000079c5 */ /* 0x000fe40000010000 */
[----:B------:R-:W-:-:S06]  /*3f60*/  WARPGROUP.ARRIVE ;  /* 0x00000000000079c5 */ /* 0x000fcc0000000000 */
[----:B------:R-:W-:Y:S03]  /*3f70*/  HGMMA.64x16x16.F32 R64, R24, gdesc[UR8].tnspB, R64, gsb0 ;  /* 0x4020000818407df0 */ /* 0x000fe60008000840 */
[----:B------:R-:W-:Y:S02]  /*3f80*/  WARPGROUP.DEPBAR.LE gsb0, 0x0 ;  /* 0x00008000000079c5 */ /* 0x000fe40000010000 */
[----:B------:R-:W-:-:S06]  /*3f90*/  WARPGROUP.ARRIVE ;  /* 0x00000000000079c5 */ /* 0x000fcc0000000000 */
[----:B------:R-:W-:Y:S03]  /*3fa0*/  HGMMA.64x16x16.F32 R56, R24, gdesc[UR4].tnspB, R56, gsb0 ;  /* 0x4020000418387df0 */ /* 0x000fe60008000838 */
[----:B------:R-:W-:Y:S02]  /*3fb0*/  WARPGROUP.DEPBAR.LE gsb0, 0x0 ;  /* 0x00008000000079c5 */ /* 0x000fe40000010000 */
[----:B------:R-:W-:Y:S01]  /*3fc0*/  FADD R24, R33, R12 ;  /* 0x0000000c21187221 */ /* 0x000fe20000000000 */
[----:B------:R-:W-:-:S03]  /*3fd0*/  VIADD R12, R2, 0x11820 ;  /* 0x00011820020c7836 */ /* 0x000fc60000000000 */
[----:B------:R-:W-:Y:S02]  /*3fe0*/  FADD R31, R31, R24 ;  /* 0x000000181f1f7221 */ /* 0x000fe40000000000 */
[----:B------:R-:W-:Y:S02]  /*3ff0*/  PRMT R25, RZ, 0x654, R12 ;  /* 0x00000654ff197816 */ /* 0x000fe4000000000c */
[----:B------:R-:W-:Y:S02]  /*4000*/  FADD R30, R30, R31 ;  /* 0x0000001f1e1e7221 */ /* 0x000fe40000000000 */
[----:B------:R1:W-:Y:S02]  /*4010*/  SYNCS.ARRIVE.TRANS64.RED.A1T0 RZ, [R25+URZ], RZ ;  /* 0x000000ff19ff79a7 */ /* 0x0003e4000810043f */
[----:B------:R-:W-:Y:S01]  /*4020*/  FADD R15, R30, R37 ;  /* 0x000000251e0f7221 */ /* 0x000fe20000000000 */
[----:B------:R-:W-:Y:S06]  /*4030*/  @!P1 BRA `(.L_x_24) ;  /* 0x0000002c005c9947 */ /* 0x000fec0003800000 */
[----:B------:R-:W-:Y:S01]  /*4040*/  IMAD.MOV.U32 R125, RZ, RZ, R13 ;  /* 0x000000ffff7d7224 */ /* 0x000fe200078e000d */
[----:B------:R-:W-:Y:S01]  /*4050*/  MOV R119, R14 ;  /* 0x0000000e00777202 */ /* 0x000fe20000000f00 */
[----:B------:R-:W-:Y:S01]  /*4060*/  IMAD.MOV.U32 R18, RZ, RZ, R118 ;  /* 0x000000ffff127224 */ /* 0x000fe200078e0076 */
[----:B------:R-:W-:Y:S01]  /*4070*/  MOV R5, 0x1 ;  /* 0x0000000100057802 */ /* 0x000fe20000000f00 */
[----:B------:R-:W-:Y:S01]  /*4080*/  IMAD.MOV.U32 R19, RZ, RZ, 0x2 ;  /* 0x00000002ff137424 */ /* 0x000fe200078e00ff */
[----:B------:R-:W-:Y:S01]  /*4090*/  ULDC UR22, c[0x0][0x604] ;  /* 0x0001810000167ab9 */ /* 0x000fe20000000800 */
[----:B------:R-:W-:-:S07]  /*40a0*/  IMAD.MOV.U32 R10, RZ, RZ, RZ ;  /* 0x000000ffff0a7224 */ /* 0x000fce00078e00ff */
.L_x_36:
[----:B------:R-:W-:Y:S01]  /*40b0*/  IMAD R14, R19, 0x8, R2 ;  /* 0x00000008130e7824 */ /* 0x000fe200078e0202 */
[----:B-1----:R-:W-:-:S07]  /*40c0*/  SHF.L.U32 R13, R10, 0x1f, RZ ;  /* 0x0000001f0a0d7819 */ /* 0x002fce00000006ff */
[----:B------:R-:W-:Y:S05]  /*40d0*/  YIELD ;  /* 0x0000000000007946 */ /* 0x000fea0003800000 */
[----:B------:R-:W2:Y:S01]  /*40e0*/  SYNCS.PHASECHK.TRANS64.TRYWAIT P2, [R14+URZ+0x11800], R13 ;  /* 0x0118000d0e0075a7 */ /* 0x000ea2000804017f */
[C---:B------:R-:W-:Y:S02]  /*40f0*/  ISETP.GT.AND P1, PT, R18.reuse, 0x2, PT ;  /* 0x000000021200780c */ /* 0x040fe40003f24270 */
[----:B------:R-:W-:Y:S01]  /*4100*/  IADD3 R18, R18, -0x1, RZ ;  /* 0xffffffff12127810 */ /* 0x000fe20007ffe0ff */
[----:B--2---:R-:W-:Y:S10]  /*4110*/  @!P2 BRA `(.L_x_25) ;  /* 0x000000800038a947 */ /* 0x004ff40003800000 */
.L_x_90:
[----:B------:R-:W-:Y:S05]  /*4120*/  WARPSYNC.ALL ;  /* 0x0000000000007948 */ /* 0x000fea0003800000 */
[----:B------:R-:W-:Y:S01]  /*4130*/  R2UR UR6, R19 ;  /* 0x00000000130672ca */ /* 0x000fe200000e0000 */
[----:B------:R-:W-:Y:S01]  /*4140*/  ULOP3.LUT UR7, UR60, 0x10000, URZ, 0xfc, !UPT ;  /* 0x000100003c077892 */ /* 0x000fe2000f8efc3f */
[----:B------:R-:W-:Y:S01]  /*4150*/  R2UR UR28, R116 ;  /* 0x00000000741c72ca */ /* 0x000fe200000e0000 */
[----:B-1----:R-:W-:Y:S01]  /*4160*/  WARPGROUP.ARRIVE ;  /* 0x00000000000079c5 */ /* 0x002fe20000000000 */
[----:B------:R-:W-:Y:S01]  /*4170*/  R2UR UR29, R117 ;  /* 0x00000000751d72ca */ /* 0x000fe200000e0000 */
[----:B------:R-:W-:Y:S01]  /*4180*/  UMOV UR31, 0xc0000010 ;  /* 0xc0000010001f7882 */ /* 0x000fe20000000000 */
[----:B------:R-:W-:Y:S01]  /*4190*/  R2UR UR24, R114 ;  /* 0x00000000721872ca */ /* 0x000fe200000e0000 */
[----:B------:R-:W-:Y:S01]  /*41a0*/  UMOV UR27, 0xc0000010 ;  /* 0xc0000010001b7882 */ /* 0x000fe20000000000 */
[----:B------:R-:W-:Y:S01]  /*41b0*/  R2UR UR25, R115 ;  /* 0x00000000731972ca */ /* 0x000fe200000e0000 */
[----:B------:R-:W-:Y:S01]  /*41c0*/  UMOV UR19, 0xc0000010 ;  /* 0xc000001000137882 */ /* 0x000fe20000000000 */
[----:B------:R-:W-:Y:S01]  /*41d0*/  R2UR UR16, R112 ;  /* 0x00000000701072ca */ /* 0x000fe200000e0000 */
[----:B------:R-:W-:Y:S01]  /*41e0*/  UMOV UR15, 0xc0000010 ;  /* 0xc0000010000f7882 */ /* 0x000fe20000000000 */
[----:B------:R-:W-:Y:S01]  /*41f0*/  R2UR UR17, R113 ;  /* 0x00000000711172ca */ /* 0x000fe200000e0000 */
[----:B------:R-:W-:Y:S01]  /*4200*/  UIMAD UR6, UR6, 0x380, UR7 ;  /* 0x00000380060678a4 */ /* 0x000fe2000f8e0207 */
[----:B------:R-:W-:Y:S01]  /*4210*/  R2UR UR12, R22 ;  /* 0x00000000160c72ca */ /* 0x000fe200000e0000 */
[----:B------:R-:W-:Y:S01]  /*4220*/  UMOV UR11, 0xc0000010 ;  /* 0xc0000010000b7882 */ /* 0x000fe20000000000 */
[----:B------:R-:W-:Y:S01]  /*4230*/  R2UR UR13, R23 ;  /* 0x00000000170d72ca */ /* 0x000fe200000e0000 */
[----:B------:R-:W-:Y:S01]  /*4240*/  UIADD3 UR7, UR6, 0x80, URZ ;  /* 0x0000008006077890 */ /* 0x000fe2000fffe03f */
[----:B------:R-:W-:Y:S01]  /*4250*/  R2UR UR8, R20 ;  /* 0x00000000140872ca */ /* 0x000fe200000e0000 */
[----:B------:R-:W-:Y:S01]  /*4260*/  UIADD3 UR58, UR6, 0x280, URZ ;  /* 0x00000280063a7890 */ /* 0x000fe2000fffe03f */
[----:B------:R-:W-:Y:S01]  /*4270*/  R2UR UR9, R21 ;  /* 0x00000000150972ca */ /* 0x000fe200000e0000 */
[----:B------:R-:W-:Y:S01]  /*4280*/  UMOV UR30, UR6 ;  /* 0x00000006001e7c82 */ /* 0x000fe20008000000 */
[----:B------:R-:W-:Y:S01]  /*4290*/  UMOV UR59, 0xc0000010 ;  /* 0xc0000010003b7882 */ /* 0x000fe20000000000 */
[----:B------:R-:W-:Y:S01]  /*42a0*/  HGMMA.64x64x16.F32 R24, gdesc[UR28], RZ, !UPT, gsb0 ;  /* 0x00e000001c1879f0 */ /* 0x000fe2000c0008ff */
[----:B------:R-:W-:Y:S01]  /*42b0*/  UMOV UR26, UR7 ;  /* 0x00000007001a7c82 */ /* 0x000fe20008000000 */
[----:B------:R-:W-:Y:S01]  /*42c0*/  UIADD3 UR7, UR6, 0x100, URZ ;  /* 0x0000010006077890 */ /* 0x000fe2000fffe03f */
[----:B------:R-:W-:-:S06]  /*42d0*/  ISETP.NE.AND P2, PT, R8, RZ, PT ;  /* 0x000000ff0800720c */ /* 0x000fcc0003f45270 */
[----:B------:R-:W-:Y:S01]  /*42e0*/  UMOV UR18, UR7 ;  /* 0x0000000700127c82 */ /* 0x000fe20008000000 */
[----:B------:R-:W-:-:S07]  /*42f0*/  UIADD3 UR7, UR6, 0x180, URZ ;  /* 0x0000018006077890 */ /* 0x000fce000fffe03f */
[----:B------:R-:W-:Y:S01]  /*4300*/  UMOV UR14, UR7 ;  /* 0x00000007000e7c82 */ /* 0x000fe20008000000 */
[----:B------:R-:W-:Y:S02]  /*4310*/  UIADD3 UR7, UR6, 0x200, URZ ;  /* 0x0000020006077890 */ /* 0x000fe4000fffe03f */
[----:B------:R-:W-:-:S05]  /*4320*/  UIADD3 UR6, UR6, 0x300, URZ ;  /* 0x0000030006067890 */ /* 0x000fca000fffe03f */
[----:B------:R-:W-:Y:S01]  /*4330*/  UMOV UR10, UR7 ;  /* 0x00000007000a7c82 */ /* 0x000fe20008000000 */
[----:B------:R-:W-:Y:S01]  /*4340*/  UMOV UR7, 0xc0000010 ;  /* 0xc000001000077882 */ /* 0x000fe20000000000 */
[----:B------:R-:W-:Y:S02]  /*4350*/  WARPGROUP.DEPBAR.LE gsb0, 0x0 ;  /* 0x00008000000079c5 */ /* 0x000fe40000010000 */
[----:B------:R-:W-:-:S06]  /*4360*/  WARPGROUP.ARRIVE ;  /* 0x00000000000079c5 */ /* 0x000fcc0000000000 */
[----:B------:R-:W-:Y:S03]  /*4370*/  HGMMA.64x64x16.F32 R24, gdesc[UR24], R24, gsb0 ;  /* 0x00e00000181879f0 */ /* 0x000fe60008000818 */
        /* <DEDUP_REMOVED lines=16> */
[----:B------:R-:W-:Y:S05]  /*4480*/  @P2 BRA `(.L_x_26) ;  /* 0x0000000400202947 */ /* 0x000fea0003800000 */
[----:B------:R-:W-:-:S13]  /*4490*/  ISETP.LT.OR P3, PT, R6, 0x1, !P0 ;  /* 0x000000010600780c */ /* 0x000fda0004761670 */
[----:B------:R-:W-:Y:S05]  /*44a0*/  @P3 BRA `(.L_x_27) ;  /* 0x0000000400143947 */ /* 0x000fea0003800000 */
[----:B--2---:R-:W-:Y:S01]  /*44b0*/  IMAD R13, R3, 0x8, R2 ;  /* 0x00000008030d7824 */ /* 0x004fe200078e0202 */
[----:B------:R-:W-:Y:S02]  /*44c0*/  SHF.L.U32 R14, R4, 0x1f, RZ ;  /* 0x0000001f040e7819 */ /* 0x000fe400000006ff */
[----:B------:R-:W-:Y:S02]  /*44d0*/  ISETP.NE.AND P4, PT, R0, RZ, PT ;  /* 0x000000ff0000720c */ /* 0x000fe40003f85270 */
[----:B------:R-:W1:Y:S02]  /*44e0*/  SYNCS.PHASECHK.TRANS64.TRYWAIT P3, [R13+URZ+0x11820], R14 ;  /* 0x0118200e0d0075a7 */ /* 0x000e64000806017f */
[----:B-1----:R-:W-:Y:S09]  /*44f0*/  @!P3 BRA `(.L_x_28) ;  /* 0x0000007c0054b947 */ /* 0x002ff20003800000 */
.L_x_91:
[----:B------:R-:W-:Y:S05]  /*4500*/  @P4 BRA `(.L_x_29) ;  /* 0x0000000000144947 */ /* 0x000fea0003800000 */
[----:B------:R-:W-:Y:S01]  /*4510*/  LOP3.LUT P3, RZ, R16, 0x1f, RZ, 0xc0, !PT ;  /* 0x0000001f10ff7812 */ /* 0x000fe2000786c0ff */
[----:B-1----:R-:W-:-:S04]  /*4520*/  IMAD.MOV.U32 R14, RZ, RZ, 0x3800 ;  /* 0x00003800ff0e7424 */ /* 0x002fc800078e00ff */
[----:B------:R2:W-:Y:S08]  /*4530*/  SYNCS.ARRIVE.TRANS64 RZ, [R13+URZ+0x11800], R14 ;  /* 0x0118000e0dff79a7 */ /* 0x0005f0000800003f */
[----:B------:R-:W-:Y:S05]  /*4540*/  @!P3 BRA `(.L_x_29) ;  /* 0x000000000004b947 */ /* 0x000fea0003800000 */
[----:B------:R-:W-:Y:S01]  /*4550*/  BPT.TRAP 0x1 ;  /* 0x000000040000795c */ /* 0x000fe20000300000 */
.L_x_29:
[----:B-12---:R-:W-:Y:S01]  /*4560*/  IMAD R14, R3, 0x3800, R2 ;  /* 0x00003800030e7824 */ /* 0x006fe200078e0202 */
        /* <DEDUP_REMOVED lines=10> */
[----:B------:R-:W-:Y:S01]  /*4610*/  UMOV UR42, 0x10 ;  /* 0x00000010002a7882 */ /* 0x000fe20000000000 */
[----:B------:R-:W-:Y:S01]  /*4620*/  UMOV UR44, UR52 ;  /* 0x00000034002c7c82 */ /* 0x000fe20008000000 */
[----:B------:R-:W-:Y:S01]  /*4630*/  UMOV UR45, UR53 ;  /* 0x00000035002d7c82 */ /* 0x000fe20008000000 */
[----:B------:R-:W-:Y:S01]  /*4640*/  UIADD3 UR49, UR49, 0x11800, URZ ;  /* 0x0001180031317890 */ /* 0x000fe2000fffe03f */
[----:B------:R-:W-:Y:S01]  /*4650*/  ISETP.NE.AND P3, PT, R3, 0x4, PT ;  /* 0x000000040300780c */ /* 0x000fe20003f65270 */
[----:B------:R-:W-:-:S02]  /*4660*/  USHF.L.U32 UR51, UR51, 0x6, URZ ;  /* 0x0000000633337899 */ /* 0x000fc4000800063f */
[----:B------:R-:W-:Y:S01]  /*4670*/  UIADD3 UR48, UR17, 0x3800, URZ ;  /* 0x0000380011307890 */ /* 0x000fe2000fffe03f */
[----:B------:R-:W-:Y:S01]  /*4680*/  SEL R13, RZ, 0x1, P3 ;  /* 0x00000001ff0d7807 */ /* 0x000fe20001800000 */
[----:B------:R-:W-:Y:S01]  /*4690*/  UIADD3 UR40, UR17, 0x4000, URZ ;  /* 0x0000400011287890 */ /* 0x000fe2000fffe03f */
[----:B------:R-:W-:Y:S01]  /*46a0*/  SEL R3, R3, RZ, P3 ;  /* 0x000000ff03037207 */ /* 0x000fe20001800000 */
[----:B------:R-:W-:Y:S01]  /*46b0*/  UIADD3 UR8, UR17, 0x4800, URZ ;  /* 0x0000480011087890 */ /* 0x000fe2000fffe03f */
[----:B------:R-:W-:Y:S01]  /*46c0*/  LOP3.LUT R4, R4, R13, RZ, 0x3c, !PT ;  /* 0x0000000d04047212 */ /* 0x000fe200078e3cff */
        /* <DEDUP_REMOVED lines=23> */
[----:B------:R-:W-:Y:S01]  /*4840*/  UMOV UR18, 0x50 ;  /* 0x0000005000127882 */ /* 0x000fe20000000000 */
[----:B------:R-:W-:Y:S01]  /*4850*/  UMOV UR20, UR52 ;  /* 0x0000003400147c82 */ /* 0x000fe20008000000 */
[----:B------:R-:W-:Y:S01]  /*4860*/  UMOV UR21, UR53 ;  /* 0x0000003500157c82 */ /* 0x000fe20008000000 */
[----:B------:R-:W-:Y:S01]  /*4870*/  UMOV UR19, UR51 ;  /* 0x0000003300137c82 */ /* 0x000fe20008000000 */
[----:B------:R3:W-:Y:S01]  /*4880*/  UTMALDG.4D [UR32], [UR6], desc[UR14] ;  /* 0x00000e20060075b4 */ /* 0x0007e20008019000 */
[----:B------:R3:W-:Y:S01]  /*4890*/  UTMALDG.4D [UR24], [UR6], desc[UR14] ;  /* 0x00000e18060075b4 */ /* 0x0007e20008019000 */
[----:B-1----:R-:W-:Y:S01]  /*48a0*/  UIADD3 UR8, UR17, 0x6800, URZ ;  /* 0x0000680011087890 */ /* 0x002fe2000fffe03f */
[----:B------:R-:W-:-:S02]  /*48b0*/  UMOV UR10, 0x60 ;  /* 0x00000060000a7882 */ /* 0x000fc40000000000 */
[----:B------:R-:W-:Y:S02]  /*48c0*/  UMOV UR17, UR49 ;  /* 0x0000003100117c82 */ /* 0x000fe40008000000 */
[----:B------:R3:W-:Y:S04]  /*48d0*/  UTMALDG.4D [UR16], [UR6], desc[UR14] ;  /* 0x00000e10060075b4 */ /* 0x0007e80008019000 */
[----:B------:R3:W-:Y:S02]  /*48e0*/  UTMALDG.4D [UR8], [UR6], desc[UR14] ;  /* 0x00000e08060075b4 */ /* 0x0007e40008019000 */
[----:B---3--:R-:W-:Y:S01]  /*48f0*/  NOP ;  /* 0x0000000000007918 */ /* 0x008fe20000000000 */
.L_x_27:
[----:B------:R-:W-:-:S07]  /*4900*/  VIADD R6, R6, 0xffffffff ;  /* 0xffffffff06067836 */ /* 0x000fce0000000000 */
.L_x_26:
[----:B------:R-:W-:Y:S01]  /*4910*/  VIADD R19, R19, 0x1 ;  /* 0x0000000113137836 */ /* 0x000fe20000000000 */
[----:B------:R-:W-:Y:S05]  /*4920*/  WARPSYNC.ALL ;  /* 0x0000000000007948 */ /* 0x000fea0003800000 */
[----:B------:R-:W-:-:S04]  /*4930*/  ISETP.NE.AND P3, PT, R19, 0x4, PT ;  /* 0x000000041300780c */ /* 0x000fc80003f65270 */
[----:B--2---:R-:W-:Y:S02]  /*4940*/  SEL R13, RZ, 0x1, P3 ;  /* 0x00000001ff0d7807 */ /* 0x004fe40001800000 */
[----:B------:R-:W-:Y:S02]  /*4950*/  SEL R19, R19, RZ, P3 ;  /* 0x000000ff13137207 */ /* 0x000fe40001800000 */
[----:B------:R-:W-:Y:S02]  /*4960*/  LOP3.LUT R10, R10, R13, RZ, 0x3c, !PT ;  /* 0x0000000d0a0a7212 */ /* 0x000fe400078e3cff */
[----:B------:R-:W-:Y:S02]  /*4970*/  FMNMX R14, R24, R125, !PT ;  /* 0x0000007d180e7209 */ /* 0x000fe40007800000 */
[----:B------:R-:W-:Y:S02]  /*4980*/  FMNMX R118, R26, R119, !PT ;  /* 0x000000771a767209 */ /* 0x000fe40007800000 */
[----:B------:R-:W-:-:S02]  /*4990*/  FMNMX R13, R25, R14, !PT ;  /* 0x0000000e190d7209 */ /* 0x000fc40007800000 */
[----:B------:R-:W-:Y:S02]  /*49a0*/  FMNMX R121, R27, R118, !PT ;  /* 0x000000761b797209 */ /* 0x000fe40007800000 */
[----:B------:R-:W-:Y:S02]  /*49b0*/  FMNMX R14, R28, R13, !PT ;  /* 0x0000000d1c0e7209 */ /* 0x000fe40007800000 */
[----:B------:R-:W-:Y:S02]  /*49c0*/  FMNMX R118, R30, R121, !PT ;  /* 0x000000791e767209 */ /* 0x000fe40007800000 */
        /* <DEDUP_REMOVED lines=21> */
[----:B------:R-:W-:Y:S02]  /*4b20*/  LEA R123, R5, R12, 0x3 ;  /* 0x0000000c057b7211 */ /* 0x000fe400078e18ff */
[----:B------:R-:W-:Y:S02]  /*4b30*/  FMNMX R14, R52, R13, !PT ;  /* 0x0000000d340e7209 */ /* 0x000fe40007800000 */
[----:B------:R-:W-:Y:S02]  /*4b40*/  FMNMX R13, R51, R118, !PT ;  /* 0x00000076330d7209 */ /* 0x000fe40007800000 */
[----:B------:R-:W-:Y:S02]  /*4b50*/  FMNMX R118, R53, R14, !PT ;  /* 0x0000000e35767209 */ /* 0x000fe40007800000 */
[----:B------:R-:W-:Y:S02]  /*4b60*/  FMNMX R14, R54, R13, !PT ;  /* 0x0000000d360e7209 */ /* 0x000fe40007800000 */
[----:B------:R-:W-:Y:S01]  /*4b70*/  PRMT R123, RZ, 0x654, R123 ;  /* 0x00000654ff7b7816 */ /* 0x000fe2000000007b */
[----:B------:R-:W1:Y:S01]  /*4b80*/  SHFL.BFLY PT, R13, R118, 0x1, 0x1f ;  /* 0x0c201f00760d7f89 */ /* 0x000e6200000e0000 */
[----:B------:R-:W-:-:S02]  /*4b90*/  FMNMX R120, R55, R14, !PT ;  /* 0x0000000e37787209 */ /* 0x000fc40007800000 */
[----:B------:R2:W-:Y:S03]  /*4ba0*/  SYNCS.ARRIVE.TRANS64.RED.A1T0 RZ, [R123+URZ], RZ ;  /* 0x000000ff7bff79a7 */ /* 0x0005e6000810043f */
[----:B------:R-:W3:Y:S01]  /*4bb0*/  SHFL.BFLY PT, R121, R120, 0x1, 0x1f ;  /* 0x0c201f0078797f89 */ /* 0x000ee200000e0000 */
[----:B-1----:R-:W-:-:S05]  /*4bc0*/  FMNMX R122, R118, R13, !PT ;  /* 0x0000000d767a7209 */ /* 0x002fca0007800000 */
[----:B------:R-:W1:Y:S01]  /*4bd0*/  SHFL.BFLY PT, R13, R122, 0x2, 0x1f ;  /* 0x0c401f007a0d7f89 */ /* 0x000e6200000e0000 */
[----:B---3--:R-:W-:Y:S02]  /*4be0*/  FMNMX R126, R120, R121, !PT ;  /* 0x00000079787e7209 */ /* 0x008fe40007800000 */
[----:B------:R-:W-:-:S03]  /*4bf0*/  SHF.L.U32 R120, R10, 0x1f, RZ ;  /* 0x0000001f0a787819 */ /* 0x000fc600000006ff */
[----:B------:R-:W3:Y:S01]  /*4c00*/  SHFL.BFLY PT, R121, R126, 0x2, 0x1f ;  /* 0x0c401f007e797f89 */ /* 0x000ee200000e0000 */
[----:B-1----:R-:W-:-:S04]  /*4c10*/  FMNMX R13, R122, R13, !PT ;  /* 0x0000000d7a0d7209 */ /* 0x002fc80007800000 */
[----:B------:R-:W-:Y:S02]  /*4c20*/  FSETP.NEU.AND P3, PT, R13, -INF , PT ;  /* 0xff8000000d00780b */ /* 0x000fe40003f6d000 */
[----:B---3--:R-:W-:Y:S01]  /*4c30*/  FMNMX R14, R126, R121, !PT ;  /* 0x000000797e0e7209 */ /* 0x008fe20007800000 */
[----:B------:R-:W-:Y:S01]  /*4c40*/  IMAD R121, R19, 0x8, R2 ;  /* 0x0000000813797824 */ /* 0x000fe200078e0202 */
[----:B------:R-:W-:Y:S02]  /*4c50*/  FSEL R124, R13, RZ, P3 ;  /* 0x000000ff0d7c7208 */ /* 0x000fe40001800000 */
[----:B------:R-:W-:Y:S01]  /*4c60*/  FSETP.NEU.AND P3, PT, R14, -INF , PT ;  /* 0xff8000000e00780b */ /* 0x000fe20003f6d000 */
[----:B------:R-:W1:Y:S02]  /*4c70*/  SYNCS.PHASECHK.TRANS64.TRYWAIT P5, [R121+URZ+0x11800], R120 ;  /* 0x01180078790075a7 */ /* 0x000e6400080a017f */
[----:B------:R-:W-:Y:S01]  /*4c80*/  FADD R118, -R124, R125 ;  /* 0x0000007d7c767221 */ /* 0x000fe20000000100 */
[----:B------:R-:W-:-:S03]  /*4c90*/  FSEL R122, R14, RZ, P3 ;  /* 0x000000ff0e7a7208 */ /* 0x000fc60001800000 */
[----:B------:R-:W-:Y:S02]  /*4ca0*/  FMUL R118, R118, UR22 ;  /* 0x0000001676767c20 */ /* 0x000fe40008400000 */
[C---:B------:R-:W-:Y:S01]  /*4cb0*/  FADD R125, -R122.reuse, R119 ;  /* 0x000000777a7d7221 */ /* 0x040fe20000000100 */
[----:B------:R-:W-:Y:S02]  /*4cc0*/  FMUL R119, R122, UR22 ;  /* 0x000000167a777c20 */ /* 0x000fe40008400000 */
[----:B------:R-:W-:Y:S01]  /*4cd0*/  FSETP.GEU.AND P4, PT, R118, -126, PT ;  /* 0xc2fc00007600780b */ /* 0x000fe20003f8e000 */
[----:B------:R-:W-:Y:S01]  /*4ce0*/  FMUL R125, R125, UR22 ;  /* 0x000000167d7d7c20 */ /* 0x000fe20008400000 */
[--C-:B--2---:R-:W-:Y:S01]  /*4cf0*/  FFMA R123, R26, UR22, -R119.reuse ;  /* 0x000000161a7b7c23 */ /* 0x104fe20008000877 */
[----:B------:R-:W-:-:S03]  /*4d00*/  FFMA R122, R27, UR22, -R119 ;  /* 0x000000161b7a7c23 */ /* 0x000fc60008000877 */
[----:B------:R-:W-:Y:S02]  /*4d10*/  FSETP.GEU.AND P3, PT, R125, -126, PT ;  /* 0xc2fc00007d00780b */ /* 0x000fe40003f6e000 */
[----:B------:R-:W-:-:S05]  /*4d20*/  FSETP.GEU.AND P6, PT, R123, -126, PT ;  /* 0xc2fc00007b00780b */ /* 0x000fca0003fce000 */
[----:B------:R-:W-:-:S06]  /*4d30*/  @!P4 FMUL R118, R118, 0.5 ;  /* 0x3f0000007676c820 */ /* 0x000fcc0000400000 */
[----:B------:R-:W-:Y:S01]  /*4d40*/  @!P3 FMUL R125, R125, 0.5 ;  /* 0x3f0000007d7db820 */ /* 0x000fe20000400000 */
[----:B------:R-:W2:Y:S08]  /*4d50*/  MUFU.EX2 R118, R118 ;  /* 0x0000007600767308 */ /* 0x000eb00000000800 */
[----:B------:R3:W4:Y:S01]  /*4d60*/  MUFU.EX2 R26, R125 ;  /* 0x0000007d001a7308 */ /* 0x0007220000000800 */
[----:B-1----:R-:W-:Y:S05]  /*4d70*/  @!P5 BRA `(.L_x_30) ;  /* 0x000000740048d947 */ /* 0x002fea0003800000 */
.L_x_92:
[--C-:B------:R-:W-:Y:S01]  /*4d80*/  FFMA R121, R30, UR22, -R119.reuse ;  /* 0x000000161e797c23 */ /* 0x100fe20008000877 */
[----:B------:R-:W-:Y:S01]  /*4d90*/  FSETP.GEU.AND P5, PT, R122, -126, PT ;  /* 0xc2fc00007a00780b */ /* 0x000fe20003fae000 */
[----:B--2---:R-:W-:Y:S01]  /*4da0*/  @!P4 FMUL R118, R118, R118 ;  /* 0x000000767676c220 */ /* 0x004fe20000400000 */
[----:B------:R-:W-:Y:S01]  /*4db0*/  @!P6 FMUL R123, R123, 0.5 ;  /* 0x3f0000007b7be820 */ /* 0x000fe20000400000 */
[----:B------:R-:W-:Y:S01]  /*4dc0*/  FMUL R124, R124, UR22 ;  /* 0x000000167c7c7c20 */ /* 0x000fe20008400000 */
[----:B------:R-:W-:Y:S01]  /*4dd0*/  FSETP.GEU.AND P4, PT, R121, -126, PT ;  /* 0xc2fc00007900780b */ /* 0x000fe20003f8e000 */
[--C-:B---3--:R-:W-:Y:S01]  /*4de0*/  FFMA R125, R31, UR22, -R119.reuse ;  /* 0x000000161f7d7c23 */ /* 0x108fe20008000877 */
[----:B------:R-:W1:Y:S01]  /*4df0*/  MUFU.EX2 R27, R123 ;  /* 0x0000007b001b7308 */ /* 0x000e620000000800 */
[--C-:B------:R-:W-:Y:S01]  /*4e00*/  FFMA R126, R25, UR22, -R124.reuse ;  /* 0x00000016197e7c23 */ /* 0x100fe2000800087c */
[----:B----4-:R-:W-:Y:S01]  /*4e10*/  @!P3 FMUL R26, R26, R26 ;  /* 0x0000001a1a1ab220 */ /* 0x010fe20000400000 */
[--C-:B------:R-:W-:Y:S01]  /*4e20*/  FFMA R28, R28, UR22, -R124.reuse ;  /* 0x000000161c1c7c23 */ /* 0x100fe2000800087c */
[----:B------:R-:W-:Y:S01]  /*4e30*/  FSETP.GEU.AND P3, PT, R125, -126, PT ;  /* 0xc2fc00007d00780b */ /* 0x000fe20003f6e000 */
[--C-:B------:R-:W-:Y:S01]  /*4e40*/  FFMA R24, R24, UR22, -R124.reuse ;  /* 0x0000001618187c23 */ /* 0x100fe2000800087c */
[--C-:B------:R-:W-:Y:S01]  /*4e50*/  FFMA R25, R34, UR22, -R119.reuse ;  /* 0x0000001622197c23 */ /* 0x100fe20008000877 */
[----:B------:R-:W-:Y:S01]  /*4e60*/  @!P5 FMUL R122, R122, 0.5 ;  /* 0x3f0000007a7ad820 */ /* 0x000fe20000400000 */
[--C-:B------:R-:W-:Y:S01]  /*4e70*/  FFMA R29, R29, UR22, -R124.reuse ;  /* 0x000000161d1d7c23 */ /* 0x100fe2000800087c */
[--C-:B------:R-:W-:Y:S01]  /*4e80*/  FFMA R38, R38, UR22, -R119.reuse ;  /* 0x0000001626267c23 */ /* 0x100fe20008000877 */
[--C-:B------:R-:W-:Y:S01]  /*4e90*/  FFMA R39, R39, UR22, -R119.reuse ;  /* 0x0000001627277c23 */ /* 0x100fe20008000877 */
[----:B------:R-:W-:Y:S01]  /*4ea0*/  @!P4 FMUL R121, R121, 0.5 ;  /* 0x3f0000007979c820 */ /* 0x000fe20000400000 */
[----:B------:R-:W2:Y:S01]  /*4eb0*/  MUFU.EX2 R120, R122 ;  /* 0x0000007a00787308 */ /* 0x000ea20000000800 */
[--C-:B------:R-:W-:Y:S01]  /*4ec0*/  FFMA R46, R46, UR22, -R119.reuse ;  /* 0x000000162e2e7c23 */ /* 0x100fe20008000877 */
[--C-:B------:R-:W-:Y:S01]  /*4ed0*/  FFMA R47, R47, UR22, -R119.reuse ;  /* 0x000000162f2f7c23 */ /* 0x100fe20008000877 */
[----:B------:R-:W-:Y:S01]  /*4ee0*/  R2UR UR6, R19 ;  /* 0x00000000130672ca */ /* 0x000fe200000e0000 */
[-C--:B------:R-:W-:Y:S01]  /*4ef0*/  FMUL R106, R106, R26.reuse ;  /* 0x0000001a6a6a7220 */ /* 0x080fe20000400000 */
[----:B-1----:R-:W-:Y:S01]  /*4f00*/  @!P6 FMUL R27, R27, R27 ;  /* 0x0000001b1b1be220 */ /* 0x002fe20000400000 */
[----:B------:R-:W-:Y:S01]  /*4f10*/  @!P3 FMUL R125, R125, 0.5 ;  /* 0x3f0000007d7db820 */ /* 0x000fe20000400000 */
[----:B------:R-:W-:Y:S01]  /*4f20*/  FSETP.GEU.AND P6, PT, R24, -126, PT ;  /* 0xc2fc00001800780b */ /* 0x000fe20003fce000 */
[----:B------:R-:W1:Y:S01]  /*4f30*/  MUFU.EX2 R30, R121 ;  /* 0x00000079001e7308 */ /* 0x000e620000000800 */
[-C--:B------:R-:W-:Y:S01]  /*4f40*/  FMUL R107, R107, R26.reuse ;  /* 0x0000001a6b6b7220 */ /* 0x080fe20000400000 */
[-C--:B------:R-:W-:Y:S01]  /*4f50*/  FMUL R110, R110, R26.reuse ;  /* 0x0000001a6e6e7220 */ /* 0x080fe20000400000 */
[----:B------:R-:W-:Y:S01]  /*4f60*/  FMUL R111, R111, R26 ;  /* 0x0000001a6f6f7220 */ /* 0x000fe20000400000 */
[-C--:B------:R-:W-:Y:S01]  /*4f70*/  FMUL R104, R104, R118.reuse ;  /* 0x0000007668687220 */ /* 0x080fe20000400000 */
[-C--:B------:R-:W-:Y:S01]  /*4f80*/  FMUL R105, R105, R118.reuse ;  /* 0x0000007669697220 */ /* 0x080fe20000400000 */
[-C--:B------:R-:W-:Y:S01]  /*4f90*/  FMUL R108, R108, R118.reuse ;  /* 0x000000766c6c7220 */ /* 0x080fe20000400000 */
[----:B------:R-:W-:Y:S01]  /*4fa0*/  FMUL R109, R109, R118 ;  /* 0x000000766d6d7220 */ /* 0x000fe20000400000 */
[----:B------:R3:W4:Y:S01]  /*4fb0*/  MUFU.EX2 R31, R125 ;  /* 0x0000007d001f7308 */ /* 0x0007220000000800 */
[----:B--2---:R-:W-:Y:S01]  /*4fc0*/  @!P5 FMUL R120, R120, R120 ;  /* 0x000000787878d220 */ /* 0x004fe20000400000 */
[----:B------:R-:W-:Y:S01]  /*4fd0*/  FSETP.GEU.AND P5, PT, R126, -126, PT ;  /* 0xc2fc00007e00780b */ /* 0x000fe20003fae000 */
[-C--:B------:R-:W-:Y:S01]  /*4fe0*/  FMUL R98, R98, R26.reuse ;  /* 0x0000001a62627220 */ /* 0x080fe20000400000 */
[----:B------:R-:W-:Y:S01]  /*4ff0*/  @!P6 FMUL R24, R24, 0.5 ;  /* 0x3f0000001818e820 */ /* 0x000fe20000400000 */
[-C--:B------:R-:W-:Y:S01]  /*5000*/  FMUL R99, R99, R26.reuse ;  /* 0x0000001a63637220 */ /* 0x080fe20000400000 */
[-C--:B------:R-:W-:Y:S01]  /*5010*/  FMUL R102, R102, R26.reuse ;  /* 0x0000001a66667220 */ /* 0x080fe20000400000 */
[----:B------:R-:W-:Y:S01]  /*5020*/  FMUL R103, R103, R26 ;  /* 0x0000001a67677220 */ /* 0x000fe20000400000 */
[----:B------:R2:W5:Y:S01]  /*5030*/  MUFU.EX2 R123, R24 ;  /* 0x00000018007b7308 */ /* 0x0005620000000800 */
[----:B-1----:R-:W-:Y:S01]  /*5040*/  @!P4 FMUL R30, R30, R30 ;  /* 0x0000001e1e1ec220 */ /* 0x002fe20000400000 */
[----:B------:R-:W-:Y:S01]  /*5050*/  FSETP.GEU.AND P4, PT, R28, -126, PT ;  /* 0xc2fc00001c00780b */ /* 0x000fe20003f8e000 */
[--C-:B---3--:R-:W-:Y:S01]  /*5060*/  FFMA R125, R33, UR22, -R124.reuse ;  /* 0x00000016217d7c23 */ /* 0x108fe2000800087c */
[-C--:B------:R-:W-:Y:S01]  /*5070*/  FMUL R90, R90, R26.reuse ;  /* 0x0000001a5a5a7220 */ /* 0x080fe20000400000 */
[-C--:B------:R-:W-:Y:S01]  /*5080*/  FMUL R91, R91, R26.reuse ;  /* 0x0000001a5b5b7220 */ /* 0x080fe20000400000 */
[-C--:B------:R-:W-:Y:S01]  /*5090*/  FMUL R94, R94, R26.reuse ;  /* 0x0000001a5e5e7220 */ /* 0x080fe20000400000 */
[----:B------:R-:W-:Y:S01]  /*50a0*/  @!P5 FMUL R126, R126, 0.5 ;  /* 0x3f0000007e7ed820 */ /* 0x000fe20000400000 */
[-C--:B------:R-:W-:Y:S01]  /*50b0*/  FMUL R95, R95, R26.reuse ;  /* 0x0000001a5f5f7220 */ /* 0x080fe20000400000 */
[--C-:B--2---:R-:W-:Y:S01]  /*50c0*/  FFMA R24, R35, UR22, -R119.reuse ;  /* 0x0000001623187c23 */ /* 0x104fe20008000877 */
[----:B----4-:R-:W-:Y:S01]  /*50d0*/  @!P3 FMUL R31, R31, R31 ;  /* 0x0000001f1f1fb220 */ /* 0x010fe20000400000 */
[----:B------:R-:W1:Y:S01]  /*50e0*/  MUFU.EX2 R122, R126 ;  /* 0x0000007e007a7308 */ /* 0x000e620000000800 */
[----:B------:R-:W-:Y:S01]  /*50f0*/  FSETP.GEU.AND P3, PT, R29, -126, PT ;  /* 0xc2fc00001d00780b */ /* 0x000fe20003f6e000 */
[--C-:B------:R-:W-:Y:S01]  /*5100*/  FFMA R35, R32, UR22, -R124.reuse ;  /* 0x0000001620237c23 */ /* 0x100fe2000800087c */
[-C--:B------:R-:W-:Y:S01]  /*5110*/  FMUL R82, R82, R26.reuse ;  /* 0x0000001a52527220 */ /* 0x080fe20000400000 */
[----:B------:R-:W-:Y:S01]  /*5120*/  @!P4 FMUL R28, R28, 0.5 ;  /* 0x3f0000001c1cc820 */ /* 0x000fe20000400000 */
[-C--:B------:R-:W-:Y:S01]  /*5130*/  FMUL R83, R83, R26.reuse ;  /* 0x0000001a53537220 */ /* 0x080fe20000400000 */
[----:B-----5:R-:W-:Y:S01]  /*5140*/  @!P6 FMUL R123, R123, R123 ;  /* 0x0000007b7b7be220 */ /* 0x020fe20000400000 */
[----:B------:R-:W-:Y:S01]  /*5150*/  FSETP.GEU.AND P6, PT, R25, -126, PT ;  /* 0xc2fc00001900780b */ /* 0x000fe20003fce000 */
[----:B------:R-:W2:Y:S01]  /*5160*/  MUFU.EX2 R34, R28 ;  /* 0x0000001c00227308 */ /* 0x000ea20000000800 */
[-C--:B------:R-:W-:Y:S01]  /*5170*/  FMUL R86, R86, R26.reuse ;  /* 0x0000001a56567220 */ /* 0x080fe20000400000 */
[-C--:B------:R-:W-:Y:S01]  /*5180*/  FMUL R87, R87, R26.reuse ;  /* 0x0000001a57577220 */ /* 0x080fe20000400000 */
[-C--:B------:R-:W-:Y:S01]  /*5190*/  FMUL R74, R74, R26.reuse ;  /* 0x0000001a4a4a7220 */ /* 0x080fe20000400000 */
[-C--:B------:R-:W-:Y:S01]  /*51a0*/  FMUL R75, R75, R26.reuse ;  /* 0x0000001a4b4b7220 */ /* 0x080fe20000400000 */
[-C--:B------:R-:W-:Y:S01]  /*51b0*/  FMUL R78, R78, R26.reuse ;  /* 0x0000001a4e4e7220 */ /* 0x080fe20000400000 */
[----:B------:R-:W-:Y:S01]  /*51c0*/  @!P3 FMUL R29, R29, 0.5 ;  /* 0x3f0000001d1db820 */ /* 0x000fe20000400000 */
[-C--:B------:R-:W-:Y:S01]  /*51d0*/  FMUL R79, R79, R26.reuse ;  /* 0x0000001a4f4f7220 */ /* 0x080fe20000400000 */
[----:B------:R-:W-:Y:S01]  /*51e0*/  FMUL R66, R66, R26 ;  /* 0x0000001a42427220 */ /* 0x000fe20000400000 */
[----:B-1----:R-:W-:Y:S01]  /*51f0*/  @!P5 FMUL R122, R122, R122 ;  /* 0x0000007a7a7ad220 */ /* 0x002fe20000400000 */
[----:B------:R-:W-:Y:S01]  /*5200*/  FSETP.GEU.AND P5, PT, R24, -126, PT ;  /* 0xc2fc00001800780b */ /* 0x000fe20003fae000 */
[----:B------:R-:W1:Y:S01]  /*5210*/  MUFU.EX2 R121, R29 ;  /* 0x0000001d00797308 */ /* 0x000e620000000800 */
[----:B------:R-:W-:Y:S01]  /*5220*/  @!P6 FMUL R25, R25, 0.5 ;  /* 0x3f0000001919e820 */ /* 0x000fe20000400000 */
[-C--:B------:R-:W-:Y:S01]  /*5230*/  FMUL R67, R67, R26.reuse ;  /* 0x0000001a43437220 */ /* 0x080fe20000400000 */
[-C--:B------:R-:W-:Y:S01]  /*5240*/  FMUL R70, R70, R26.reuse ;  /* 0x0000001a46467220 */ /* 0x080fe20000400000 */
[-C--:B------:R-:W-:Y:S01]  /*5250*/  FMUL R71, R71, R26.reuse ;  /* 0x0000001a47477220 */ /* 0x080fe20000400000 */
[----:B------:R-:W-:Y:S01]  /*5260*/  FMUL R58, R58, R26 ;  /* 0x0000001a3a3a7220 */ /* 0x000fe20000400000 */
[----:B--2---:R-:W-:Y:S01]  /*5270*/  @!P4 FMUL R34, R34, R34 ;  /* 0x000000222222c220 */ /* 0x004fe20000400000 */
[----:B------:R-:W-:Y:S01]  /*5280*/  FSETP.GEU.AND P4, PT, R38, -126, PT ;  /* 0xc2fc00002600780b */ /* 0x000fe20003f8e000 */
[----:B------:R2:W3:Y:S01]  /*5290*/  MUFU.EX2 R28, R25 ;  /* 0x00000019001c7308 */ /* 0x0004e20000000800 */
[-C--:B------:R-:W-:Y:S01]  /*52a0*/  FMUL R59, R59, R26.reuse ;  /* 0x0000001a3b3b7220 */ /* 0x080fe20000400000 */
[-C--:B------:R-:W-:Y:S01]  /*52b0*/  FMUL R62, R62, R26.reuse ;  /* 0x0000001a3e3e7220 */ /* 0x080fe20000400000 */
[----:B------:R-:W-:Y:S01]  /*52c0*/  FMUL R63, R63, R26 ;  /* 0x0000001a3f3f7220 */ /* 0x000fe20000400000 */
[----:B------:R-:W-:Y:S01]  /*52d0*/  @!P5 FMUL R24, R24, 0.5 ;  /* 0x3f0000001818d820 */ /* 0x000fe20000400000 */
[----:B------:R-:W-:Y:S01]  /*52e0*/  UIMAD UR6, UR6, 0x380, UR60 ;  /* 0x00000380060678a4 */ /* 0x000fe2000f8e023c */
[-C--:B------:R-:W-:Y:S01]  /*52f0*/  FMUL R96, R96, R118.reuse ;  /* 0x0000007660607220 */ /* 0x080fe20000400000 */
[----:B------:R-:W-:Y:S01]  /*5300*/  UMOV UR7, 0xc0000010 ;  /* 0xc000001000077882 */ /* 0x000fe20000000000 */
[----:B------:R4:W5:Y:S01]  /*5310*/  MUFU.EX2 R29, R24 ;  /* 0x00000018001d7308 */ /* 0x0009620000000800 */
[----:B-1----:R-:W-:Y:S01]  /*5320*/  @!P3 FMUL R121, R121, R121 ;  /* 0x000000797979b220 */ /* 0x002fe20000400000 */
[----:B------:R-:W-:Y:S01]  /*5330*/  FSETP.GEU.AND P3, PT, R39, -126, PT ;  /* 0xc2fc00002700780b */ /* 0x000fe20003f6e000 */
[--C-:B--2---:R-:W-:Y:S01]  /*5340*/  FFMA R25, R36, UR22, -R124.reuse ;  /* 0x0000001624197c23 */ /* 0x104fe2000800087c */
[----:B------:R-:W-:Y:S01]  /*5350*/  @!P4 FMUL R38, R38, 0.5 ;  /* 0x3f0000002626c820 */ /* 0x000fe20000400000 */
[--C-:B------:R-:W-:Y:S01]  /*5360*/  FFMA R36, R42, UR22, -R119.reuse ;  /* 0x000000162a247c23 */ /* 0x100fe20008000877 */
[-C--:B------:R-:W-:Y:S01]  /*5370*/  FMUL R97, R97, R118.reuse ;  /* 0x0000007661617220 */ /* 0x080fe20000400000 */
[----:B------:R-:W-:Y:S01]  /*5380*/  FMUL R100, R100, R118 ;  /* 0x0000007664647220 */ /* 0x000fe20000400000 */
[----:B------:R-:W1:Y:S01]  /*5390*/  MUFU.EX2 R32, R38 ;  /* 0x0000002600207308 */ /* 0x000e620000000800 */
[--C-:B----4-:R-:W-:Y:S01]  /*53a0*/  FFMA R24, R37, UR22, -R124.reuse ;  /* 0x0000001625187c23 */ /* 0x110fe2000800087c */
[--C-:B------:R-:W-:Y:S01]  /*53b0*/  FFMA R37, R43, UR22, -R119.reuse ;  /* 0x000000162b257c23 */ /* 0x100fe20008000877 */
[----:B---3--:R-:W-:Y:S01]  /*53c0*/  @!P6 FMUL R28, R28, R28 ;  /* 0x0000001c1c1ce220 */ /* 0x008fe20000400000 */
[----:B------:R-:W-:Y:S01]  /*53d0*/  FSETP.GEU.AND P6, PT, R35, -126, PT ;  /* 0xc2fc00002300780b */ /* 0x000fe20003fce000 */
[--C-:B------:R-:W-:Y:S01]  /*53e0*/  FFMA R43, R40, UR22, -R124.reuse ;  /* 0x00000016282b7c23 */ /* 0x100fe2000800087c */
[-C--:B------:R-:W-:Y:S01]  /*53f0*/  FMUL R101, R101, R118.reuse ;  /* 0x0000007665657220 */ /* 0x080fe20000400000 */
[----:B------:R-:W-:Y:S01]  /*5400*/  @!P3 FMUL R39, R39, 0.5 ;  /* 0x3f0000002727b820 */ /* 0x000fe20000400000 */
[----:B------:R-:W-:Y:S01]  /*5410*/  UIADD3 UR8, UR6, 0x80, URZ ;  /* 0x0000008006087890 */ /* 0x000fe2000fffe03f */
[----:B-----5:R-:W-:Y:S01]  /*5420*/  @!P5 FMUL R29, R29, R29 ;  /* 0x0000001d1d1dd220 */ /* 0x020fe20000400000 */
[----:B------:R-:W-:Y:S01]  /*5430*/  FSETP.GEU.AND P5, PT, R125, -126, PT ;  /* 0xc2fc00007d00780b */ /* 0x000fe20003fae000 */
[----:B------:R-:W2:Y:S01]  /*5440*/  MUFU.EX2 R33, R39 ;  /* 0x0000002700217308 */ /* 0x000ea20000000800 */
[----:B------:R-:W-:Y:S01]  /*5450*/  UMOV UR27, 0xc0000010 ;  /* 0xc0000010001b7882 */ /* 0x000fe20000000000 */
[-C--:B------:R-:W-:Y:S01]  /*5460*/  FMUL R88, R88, R118.reuse ;  /* 0x0000007658587220 */ /* 0x080fe20000400000 */
[-C--:B------:R-:W-:Y:S01]  /*5470*/  FMUL R89, R89, R118.reuse ;  /* 0x0000007659597220 */ /* 0x080fe20000400000 */
[----:B------:R-:W-:Y:S01]  /*5480*/  UMOV UR26, UR8 ;  /* 0x00000008001a7c82 */ /* 0x000fe20008000000 */
[----:B------:R-:W-:Y:S01]  /*5490*/  FMUL R92, R92, R118 ;  /* 0x000000765c5c7220 */ /* 0x000fe20000400000 */
[----:B-1----:R-:W-:Y:S01]  /*54a0*/  @!P4 FMUL R32, R32, R32 ;  /* 0x000000202020c220 */ /* 0x002fe20000400000 */
[----:B------:R-:W-:Y:S01]  /*54b0*/  FSETP.GEU.AND P4, PT, R25, -126, PT ;  /* 0xc2fc00001900780b */ /* 0x000fe20003f8e000 */
[----:B------:R-:W-:Y:S01]  /*54c0*/  @!P6 FMUL R35, R35, 0.5 ;  /* 0x3f0000002323e820 */ /* 0x000fe20000400000 */
[-C--:B------:R-:W-:Y:S01]  /*54d0*/  FMUL R93, R93, R118.reuse ;  /* 0x000000765d5d7220 */ /* 0x080fe20000400000 */
[----:B------:R-:W-:Y:S01]  /*54e0*/  UIADD3 UR10, UR6, 0x100, URZ ;  /* 0x00000100060a7890 */ /* 0x000fe2000fffe03f */
[-C--:B------:R-:W-:Y:S01]  /*54f0*/  FMUL R80, R80, R118.reuse ;  /* 0x0000007650507220 */ /* 0x080fe20000400000 */
[----:B------:R-:W-:Y:S01]  /*5500*/  @!P5 FMUL R125, R125, 0.5 ;  /* 0x3f0000007d7dd820 */ /* 0x000fe20000400000 */
[----:B------:R-:W-:Y:S01]  /*5510*/  MUFU.EX2 R38, R35 ;  /* 0x0000002300267308 */ /* 0x000fe20000000800 */
[----:B------:R-:W-:Y:S01]  /*5520*/  UMOV UR11, 0xc0000010 ;  /* 0xc0000010000b7882 */ /* 0x000fe20000000000 */
[-C--:B------:R-:W-:Y:S01]  /*5530*/  FMUL R81, R81, R118.reuse ;  /* 0x0000007651517220 */ /* 0x080fe20000400000 */
[-C--:B------:R-:W-:Y:S01]  /*5540*/  FMUL R84, R84, R118.reuse ;  /* 0x0000007654547220 */ /* 0x080fe20000400000 */
[----:B--2---:R-:W-:Y:S01]  /*5550*/  @!P3 FMUL R33, R33, R33 ;  /* 0x000000212121b220 */ /* 0x004fe20000400000 */
[----:B------:R-:W-:Y:S01]  /*5560*/  FSETP.GEU.AND P3, PT, R24, -126, PT ;  /* 0xc2fc00001800780b */ /* 0x000fe20003f6e000 */
[-C--:B------:R-:W-:Y:S01]  /*5570*/  FMUL R85, R85, R118.reuse ;  /* 0x0000007655557220 */ /* 0x080fe20000400000 */
[----:B------:R-:W-:Y:S01]  /*5580*/  @!P4 FMUL R25, R25, 0.5 ;  /* 0x3f0000001919c820 */ /* 0x000fe20000400000 */
[----:B------:R-:W1:Y:S01]  /*5590*/  MUFU.EX2 R39, R125 ;  /* 0x0000007d00277308 */ /* 0x000e620000000800 */
[----:B------:R-:W-:Y:S01]  /*55a0*/  UIADD3 UR12, UR6, 0x180, URZ ;  /* 0x00000180060c7890 */ /* 0x000fe2000fffe03f */
[-C--:B------:R-:W-:Y:S01]  /*55b0*/  FMUL R72, R72, R118.reuse ;  /* 0x0000007648487220 */ /* 0x080fe20000400000 */
[----:B------:R-:W-:Y:S01]  /*55c0*/  UMOV UR31, 0xc0000010 ;  /* 0xc0000010001f7882 */ /* 0x000fe20000000000 */
[-C--:B------:R-:W-:Y:S01]  /*55d0*/  FMUL R73, R73, R118.reuse ;  /* 0x0000007649497220 */ /* 0x080fe20000400000 */
[-C--:B------:R-:W-:Y:S01]  /*55e0*/  FMUL R76, R76, R118.reuse ;  /* 0x000000764c4c7220 */ /* 0x080fe20000400000 */
[-C--:B------:R-:W-:Y:S01]  /*55f0*/  FMUL R77, R77, R118.reuse ;  /* 0x000000764d4d7220 */ /* 0x080fe20000400000 */
[----:B------:R-:W-:Y:S01]  /*5600*/  UIADD3 UR14, UR6, 0x200, URZ ;  /* 0x00000200060e7890 */ /* 0x000fe2000fffe03f */
[----:B------:R2:W3:Y:S01]  /*5610*/  MUFU.EX2 R42, R25 ;  /* 0x00000019002a7308 */ /* 0x0004e20000000800 */
[----:B------:R-:W-:Y:S01]  /*5620*/  UMOV UR30, UR12 ;  /* 0x0000000c001e7c82 */ /* 0x000fe20008000000 */
[----:B------:R-:W-:Y:S01]  /*5630*/  @!P3 FMUL R24, R24, 0.5 ;  /* 0x3f0000001818b820 */ /* 0x000fe20000400000 */
[----:B------:R-:W-:Y:S01]  /*5640*/  UMOV UR15, 0xc0000010 ;  /* 0xc0000010000f7882 */ /* 0x000fe20000000000 */
[-C--:B------:R-:W-:Y:S01]  /*5650*/  FMUL R64, R64, R118.reuse ;  /* 0x0000007640407220 */ /* 0x080fe20000400000 */
[-C--:B------:R-:W-:Y:S01]  /*5660*/  FMUL R65, R65, R118.reuse ;  /* 0x0000007641417220 */ /* 0x080fe20000400000 */
[-C--:B------:R-:W-:Y:S01]  /*5670*/  FMUL R68, R68, R118.reuse ;  /* 0x0000007644447220 */ /* 0x080fe20000400000 */
[-C--:B------:R-:W-:Y:S01]  /*5680*/  FMUL R69, R69, R118.reuse ;  /* 0x0000007645457220 */ /* 0x080fe20000400000 */
[----:B------:R4:W5:Y:S01]  /*5690*/  MUFU.EX2 R35, R24 ;  /* 0x0000001800237308 */ /* 0x0009620000000800 */
[----:B-1----:R-:W-:Y:S01]  /*56a0*/  @!P5 FMUL R39, R39, R39 ;  /* 0x000000272727d220 */ /* 0x002fe20000400000 */
[----:B------:R-:W-:Y:S01]  /*56b0*/  FSETP.GEU.AND P5, PT, R37, -126, PT ;  /* 0xc2fc00002500780b */ /* 0x000fe20003fae000 */
[--C-:B--2---:R-:W-:Y:S01]  /*56c0*/  FFMA R25, R41, UR22, -R124.reuse ;  /* 0x0000001629197c23 */ /* 0x104fe2000800087c */
[----:B------:R-:W-:Y:S01]  /*56d0*/  UIADD3 UR16, UR6, 0x280, URZ ;  /* 0x0000028006107890 */ /* 0x000fe2000fffe03f */
[-C--:B------:R-:W-:Y:S01]  /*56e0*/  FMUL R56, R56, R118.reuse ;  /* 0x0000007638387220 */ /* 0x080fe20000400000 */
[----:B------:R-:W-:Y:S01]  /*56f0*/  UMOV UR35, 0xc0000010 ;  /* 0xc000001000237882 */ /* 0x000fe20000000000 */
[-C--:B------:R-:W-:Y:S01]  /*5700*/  FMUL R57, R57, R118.reuse ;  /* 0x0000007639397220 */ /* 0x080fe20000400000 */
[----:B------:R-:W-:Y:S01]  /*5710*/  FMUL R60, R60, R118 ;  /* 0x000000763c3c7220 */ /* 0x000fe20000400000 */
[----:B---3--:R-:W-:Y:S01]  /*5720*/  @!P4 FMUL R42, R42, R42 ;  /* 0x0000002a2a2ac220 */ /* 0x008fe20000400000 */
[----:B------:R-:W-:Y:S01]  /*5730*/  FSETP.GEU.AND P4, PT, R46, -126, PT ;  /* 0xc2fc00002e00780b */ /* 0x000fe20003f8e000 */
[--C-:B----4-:R-:W-:Y:S01]  /*5740*/  FFMA R24, R44, UR22, -R124.reuse ;  /* 0x000000162c187c23 */ /* 0x110fe2000800087c */
[----:B------:R-:W-:Y:S01]  /*5750*/  UMOV UR34, UR16 ;  /* 0x0000001000227c82 */ /* 0x000fe20008000000 */
[----:B------:R-:W-:Y:S01]  /*5760*/  FMUL R61, R61, R118 ;  /* 0x000000763d3d7220 */ /* 0x000fe20000400000 */
[----:B------:R-:W-:Y:S01]  /*5770*/  UIADD3 UR18, UR6, 0x300, URZ ;  /* 0x0000030006127890 */ /* 0x000fe2000fffe03f */
[----:B------:R-:W-:Y:S01]  /*5780*/  @!P5 FMUL R37, R37, 0.5 ;  /* 0x3f0000002525d820 */ /* 0x000fe20000400000 */
[----:B------:R-:W-:Y:S01]  /*5790*/  UMOV UR19, 0xc0000010 ;  /* 0xc000001000137882 */ /* 0x000fe20000000000 */
[----:B-----5:R-:W-:Y:S01]  /*57a0*/  @!P3 FMUL R35, R35, R35 ;  /* 0x000000232323b220 */ /* 0x020fe20000400000 */
[----:B------:R-:W-:Y:S01]  /*57b0*/  FSETP.GEU.AND P3, PT, R47, -126, PT ;  /* 0xc2fc00002f00780b */ /* 0x000fe20003f6e000 */
[----:B------:R-:W-:Y:S01]  /*57c0*/  @!P6 FMUL R38, R38, R38 ;  /* 0x000000262626e220 */ /* 0x000fe20000400000 */
[----:B------:R-:W-:Y:S01]  /*57d0*/  UIADD3 UR8, UR6, 0x20, URZ ;  /* 0x0000002006087890 */ /* 0x000fe2000fffe03f */
[----:B------:R-:W1:Y:S01]  /*57e0*/  MUFU.EX2 R37, R37 ;  /* 0x0000002500257308 */ /* 0x000e620000000800 */
[----:B------:R-:W-:Y:S01]  /*57f0*/  UIADD3 UR12, UR6, 0x120, URZ ;  /* 0x00000120060c7890 */ /* 0x000fe2000fffe03f */
[----:B------:R-:W-:Y:S01]  /*5800*/  @!P4 FMUL R46, R46, 0.5 ;  /* 0x3f0000002e2ec820 */ /* 0x000fe20000400000 */
[----:B------:R-:W-:Y:S01]  /*5810*/  UIADD3 UR16, UR6, 0x220, URZ ;  /* 0x0000022006107890 */ /* 0x000fe2000fffe03f */
[----:B------:R-:W-:Y:S01]  /*5820*/  FSETP.GEU.AND P6, PT, R36, -126, PT ;  /* 0xc2fc00002400780b */ /* 0x000fe20003fce000 */
[--C-:B------:R-:W-:Y:S01]  /*5830*/  FFMA R45, R45, UR22, -R124.reuse ;  /* 0x000000162d2d7c23 */ /* 0x100fe2000800087c */
[--C-:B------:R-:W-:Y:S01]  /*5840*/  FFMA R50, R50, UR22, -R119.reuse ;  /* 0x0000001632327c23 */ /* 0x100fe20008000877 */
[--C-:B------:R-:W-:Y:S01]  /*5850*/  FFMA R51, R51, UR22, -R119.reuse ;  /* 0x0000001633337c23 */ /* 0x100fe20008000877 */
[----:B------:R-:W2:Y:S01]  /*5860*/  MUFU.EX2 R40, R46 ;  /* 0x0000002e00287308 */ /* 0x000ea20000000800 */
[--C-:B------:R-:W-:Y:S01]  /*5870*/  FFMA R55, R55, UR22, -R119.reuse ;  /* 0x0000001637377c23 */ /* 0x100fe20008000877 */
[----:B------:R-:W-:Y:S01]  /*5880*/  @!P3 FMUL R47, R47, 0.5 ;  /* 0x3f0000002f2fb820 */ /* 0x000fe20000400000 */
[----:B------:R-:W-:Y:S01]  /*5890*/  FFMA R54, R54, UR22, -R119 ;  /* 0x0000001636367c23 */ /* 0x000fe20008000877 */
[--C-:B------:R-:W-:Y:S01]  /*58a0*/  FFMA R48, R48, UR22, -R124.reuse ;  /* 0x0000001630307c23 */ /* 0x100fe2000800087c */
[--C-:B------:R-:W-:Y:S01]  /*58b0*/  FFMA R49, R49, UR22, -R124.reuse ;  /* 0x0000001631317c23 */ /* 0x100fe2000800087c */
[--C-:B------:R-:W-:Y:S01]  /*58c0*/  FFMA R52, R52, UR22, -R124.reuse ;  /* 0x0000001634347c23 */ /* 0x100fe2000800087c */
[----:B------:R-:W-:Y:S01]  /*58d0*/  FFMA R53, R53, UR22, -R124 ;  /* 0x0000001635357c23 */ /* 0x000fe2000800087c */
[----:B------:R3:W4:Y:S01]  /*58e0*/  MUFU.EX2 R41, R47 ;  /* 0x0000002f00297308 */ /* 0x0007220000000800 */
[----:B-1----:R-:W-:Y:S01]  /*58f0*/  @!P5 FMUL R37, R37, R37 ;  /* 0x000000252525d220 */ /* 0x002fe20000400000 */
[----:B------:R-:W-:Y:S01]  /*5900*/  FSETP.GEU.AND P5, PT, R25, -126, PT ;  /* 0xc2fc00001900780b */ /* 0x000fe20003fae000 */
[----:B------:R-:W-:Y:S01]  /*5910*/  @!P6 FMUL R36, R36, 0.5 ;  /* 0x3f0000002424e820 */ /* 0x000fe20000400000 */
[----:B------:R-:W-:Y:S01]  /*5920*/  FFMA R15, R118, R15, R123 ;  /* 0x0000000f760f7223 */ /* 0x000fe2000000007b */
[----:B------:R-:W-:-:S02]  /*5930*/  VIADD R5, R5, 0x1 ;  /* 0x0000000105057836 */ /* 0x000fc40000000000 */
[----:B------:R-:W-:Y:S02]  /*5940*/  VIADD R19, R19, 0x1 ;  /* 0x0000000113137836 */ /* 0x000fe40000000000 */
[----:B------:R-:W-:Y:S01]  /*5950*/  FADD R15, R15, R122 ;  /* 0x0000007a0f0f7221 */ /* 0x000fe20000000000 */
[----:B--2---:R-:W-:Y:S01]  /*5960*/  @!P4 FMUL R40, R40, R40 ;  /* 0x000000282828c220 */ /* 0x004fe20000400000 */
[----:B------:R-:W-:Y:S01]  /*5970*/  FSETP.GEU.AND P4, PT, R24, -126, PT ;  /* 0xc2fc00001800780b */ /* 0x000fe20003f8e000 */
[----:B---3--:R-:W-:Y:S01]  /*5980*/  FFMA R47, R26, R17, R27 ;  /* 0x000000111a2f7223 */ /* 0x008fe2000000001b */
[----:B------:R-:W-:Y:S01]  /*5990*/  F2FP.F16.F32.PACK_AB R26, R121, R34 ;  /* 0x00000022791a723e */ /* 0x000fe200000000ff */
[----:B------:R-:W1:Y:S01]  /*59a0*/  MUFU.EX2 R36, R36 ;  /* 0x0000002400247308 */ /* 0x000e620000000800 */
[----:B------:R-:W-:Y:S01]  /*59b0*/  FADD R34, R15, R34 ;  /* 0x000000220f227221 */ /* 0x000fe20000000000 */
[----:B------:R-:W-:Y:S01]  /*59c0*/  @!P5 FMUL R25, R25, 0.5 ;  /* 0x3f0000001919d820 */ /* 0x000fe20000400000 */
[----:B------:R-:W-:Y:S01]  /*59d0*/  FADD R47, R47, R120 ;  /* 0x000000782f2f7221 */ /* 0x000fe20000000000 */
[----:B----4-:R-:W-:Y:S01]  /*59e0*/  @!P3 FMUL R41, R41, R41 ;  /* 0x000000292929b220 */ /* 0x010fe20000400000 */
[----:B------:R-:W-:Y:S01]  /*59f0*/  FSETP.GEU.AND P3, PT, R45, -126, PT ;  /* 0xc2fc00002d00780b */ /* 0x000fe20003f6e000 */
[----:B------:R-:W-:-:S02]  /*5a00*/  FADD R121, R34, R121 ;  /* 0x0000007922797221 */ /* 0x000fc40000000000 */
[----:B------:R2:W3:Y:S02]  /*5a10*/  MUFU.EX2 R44, R25 ;  /* 0x00000019002c7308 */ /* 0x0004e40000000800 */
[----:B------:R-:W-:-:S06]  /*5a20*/  @!P4 FMUL R24, R24, 0.5 ;  /* 0x3f0000001818c820 */ /* 0x000fcc0000400000 */
[----:B------:R4:W5:Y:S01]  /*5a30*/  MUFU.EX2 R17, R24 ;  /* 0x0000001800117308 */ /* 0x0009620000000800 */
[----:B--2---:R-:W-:Y:S01]  /*5a40*/  F2FP.F16.F32.PACK_AB R25, R120, R27 ;  /* 0x0000001b7819723e */ /* 0x004fe200000000ff */
[----:B-1----:R-:W-:Y:S01]  /*5a50*/  @!P6 FMUL R36, R36, R36 ;  /* 0x000000242424e220 */ /* 0x002fe20000400000 */
[----:B------:R-:W-:Y:S01]  /*5a60*/  F2FP.F16.F32.PACK_AB R27, R31, R30 ;  /* 0x0000001e1f1b723e */ /* 0x000fe200000000ff */
[----:B------:R-:W-:Y:S01]  /*5a70*/  @!P3 FMUL R45, R45, 0.5 ;  /* 0x3f0000002d2db820 */ /* 0x000fe20000400000 */
[----:B------:R-:W-:Y:S01]  /*5a80*/  FSETP.GEU.AND P6, PT, R43, -126, PT ;  /* 0xc2fc00002b00780b */ /* 0x000fe20003fce000 */
[----:B------:R-:W-:Y:S02]  /*5a90*/  FADD R30, R47, R30 ;  /* 0x0000001e2f1e7221 */ /* 0x000fe40000000000 */
[----:B------:R-:W1:Y:S01]  /*5aa0*/  MUFU.EX2 R46, R45 ;  /* 0x0000002d002e7308 */ /* 0x000e620000000800 */
[----:B----4-:R-:W-:Y:S01]  /*5ab0*/  F2FP.F16.F32.PACK_AB R24, R122, R123 ;  /* 0x0000007b7a18723e */ /* 0x010fe200000000ff */
[----:B---3--:R-:W-:Y:S01]  /*5ac0*/  @!P5 FMUL R44, R44, R44 ;  /* 0x0000002c2c2cd220 */ /* 0x008fe20000400000 */
[----:B------:R-:W-:Y:S01]  /*5ad0*/  FSETP.GEU.AND P5, PT, R51, -126, PT ;  /* 0xc2fc00003300780b */ /* 0x000fe20003fae000 */
[----:B------:R-:W-:Y:S01]  /*5ae0*/  FADD R31, R30, R31 ;  /* 0x0000001f1e1f7221 */ /* 0x000fe20000000000 */
[----:B------:R-:W-:Y:S01]  /*5af0*/  WARPGROUP.ARRIVE ;  /* 0x00000000000079c5 */ /* 0x000fe20000000000 */
[----:B-----5:R-:W-:-:S04]  /*5b00*/  @!P4 FMUL R17, R17, R17 ;  /* 0x000000111111c220 */ /* 0x020fc80000400000 */
[----:B------:R-:W-:Y:S01]  /*5b10*/  @!P6 FMUL R43, R43, 0.5 ;  /* 0x3f0000002b2be820 */ /* 0x000fe20000400000 */
[----:B------:R-:W-:Y:S01]  /*5b20*/  HGMMA.64x16x16.F32 R104, R24, gdesc[UR4].tnspB, R104, gsb0 ;  /* 0x4020000418687df0 */ /* 0x000fe20008000868 */
[----:B------:R-:W-:Y:S01]  /*5b30*/  FSETP.GEU.AND P4, PT, R54, -126, PT ;  /* 0xc2fc00003600780b */ /* 0x000fe20003f8e000 */
[----:B------:R-:W-:-:S03]  /*5b40*/  UMOV UR7, 0xc0000010 ;  /* 0xc000001000077882 */ /* 0x000fc60000000000 */
[----:B------:R-:W2:Y:S01]  /*5b50*/  MUFU.EX2 R43, R43 ;  /* 0x0000002b002b7308 */ /* 0x000ea20000000800 */
[----:B-1----:R-:W-:Y:S01]  /*5b60*/  @!P3 FMUL R46, R46, R46 ;  /* 0x0000002e2e2eb220 */ /* 0x002fe20000400000 */
[----:B------:R-:W-:Y:S01]  /*5b70*/  FSETP.GEU.AND P3, PT, R55, -126, PT ;  /* 0xc2fc00003700780b */ /* 0x000fe20003f6e000 */
[----:B------:R-:W-:-:S06]  /*5b80*/  @!P5 FMUL R51, R51, 0.5 ;  /* 0x3f0000003333d820 */ /* 0x000fcc0000400000 */
[----:B------:R-:W-:Y:S01]  /*5b90*/  @!P4 FMUL R54, R54, 0.5 ;  /* 0x3f0000003636c820 */ /* 0x000fe20000400000 */
[----:B------:R-:W1:Y:S05]  /*5ba0*/  MUFU.EX2 R51, R51 ;  /* 0x0000003300337308 */ /* 0x000e6a0000000800 */
[----:B------:R-:W-:Y:S01]  /*5bb0*/  @!P3 FMUL R55, R55, 0.5 ;  /* 0x3f0000003737b820 */ /* 0x000fe20000400000 */
[----:B--2---:R-:W-:Y:S01]  /*5bc0*/  @!P6 FMUL R43, R43, R43 ;  /* 0x0000002b2b2be220 */ /* 0x004fe20000400000 */
[----:B------:R-:W-:Y:S01]  /*5bd0*/  FSETP.GEU.AND P6, PT, R50, -126, PT ;  /* 0xc2fc00003200780b */ /* 0x000fe20003fce000 */
[----:B------:R-:W2:Y:S08]  /*5be0*/  MUFU.EX2 R54, R54 ;  /* 0x0000003600367308 */ /* 0x000eb00000000800 */
[----:B------:R-:W3:Y:S01]  /*5bf0*/  MUFU.EX2 R55, R55 ;  /* 0x0000003700377308 */ /* 0x000ee20000000800 */
[----:B-1----:R-:W-:Y:S01]  /*5c00*/  @!P5 FMUL R51, R51, R51 ;  /* 0x000000333333d220 */ /* 0x002fe20000400000 */
[----:B------:R-:W-:-:S02]  /*5c10*/  FSETP.GEU.AND P5, PT, R49, -126, PT ;  /* 0xc2fc00003100780b */ /* 0x000fc40003fae000 */
[----:B------:R-:W-:Y:S01]  /*5c20*/  @!P6 FMUL R50, R50, 0.5 ;  /* 0x3f0000003232e820 */ /* 0x000fe20000400000 */
[----:B--2---:R-:W-:Y:S01]  /*5c30*/  @!P4 FMUL R54, R54, R54 ;  /* 0x000000363636c220 */ /* 0x004fe20000400000 */
[----:B------:R-:W-:Y:S02]  /*5c40*/  WARPGROUP.DEPBAR.LE gsb0, 0x0 ;  /* 0x00008000000079c5 */ /* 0x000fe40000010000 */
[----:B------:R-:W-:Y:S02]  /*5c50*/  WARPGROUP.ARRIVE ;  /* 0x00000000000079c5 */ /* 0x000fe40000000000 */
[----:B------:R-:W1:Y:S01]  /*5c60*/  MUFU.EX2 R50, R50 ;  /* 0x0000003200327308 */ /* 0x000e620000000800 */
[----:B------:R-:W-:-:S04]  /*5c70*/  FSETP.GEU.AND P4, PT, R53, -126, PT ;  /* 0xc2fc00003500780b */ /* 0x000fc80003f8e000 */
[----:B------:R-:W-:Y:S01]  /*5c80*/  @!P5 FMUL R49, R49, 0.5 ;  /* 0x3f0000003131d820 */ /* 0x000fe20000400000 */
[----:B---3--:R-:W-:Y:S01]  /*5c90*/  @!P3 FMUL R55, R55, R55 ;  /* 0x000000373737b220 */ /* 0x008fe20000400000 */
[----:B------:R-:W-:Y:S01]  /*5ca0*/  HGMMA.64x16x16.F32 R96, R24, gdesc[UR24].tnspB, R96, gsb0 ;  /* 0x4020001818607df0 */ /* 0x000fe20008000860 */
[----:B------:R-:W-:Y:S01]  /*5cb0*/  UMOV UR26, UR8 ;  /* 0x00000008001a7c82 */ /* 0x000fe20008000000 */
[----:B------:R-:W-:Y:S01]  /*5cc0*/  UMOV UR27, 0xc0000010 ;  /* 0xc0000010001b7882 */ /* 0x000fe20000000000 */
[----:B------:R-:W-:Y:S01]  /*5cd0*/  UIADD3 UR8, UR6, 0x320, URZ ;  /* 0x0000032006087890 */ /* 0x000fe2000fffe03f */
[----:B------:R-:W-:Y:S01]  /*5ce0*/  FSETP.GEU.AND P3, PT, R52, -126, PT ;  /* 0xc2fc00003400780b */ /* 0x000fe20003f6e000 */
[----:B------:R-:W2:Y:S02]  /*5cf0*/  MUFU.EX2 R49, R49 ;  /* 0x0000003100317308 */ /* 0x000ea40000000800 */
[----:B------:R-:W-:Y:S01]  /*5d00*/  @!P4 FMUL R53, R53, 0.5 ;  /* 0x3f0000003535c820 */ /* 0x000fe20000400000 */
[----:B-1----:R-:W-:Y:S01]  /*5d10*/  @!P6 FMUL R50, R50, R50 ;  /* 0x000000323232e220 */ /* 0x002fe20000400000 */
[----:B------:R-:W-:-:S04]  /*5d20*/  FSETP.GEU.AND P6, PT, R48, -126, PT ;  /* 0xc2fc00003000780b */ /* 0x000fc80003fce000 */
[----:B------:R-:W1:Y:S04]  /*5d30*/  MUFU.EX2 R15, R53 ;  /* 0x00000035000f7308 */ /* 0x000e680000000800 */
[----:B------:R-:W-:Y:S01]  /*5d40*/  @!P3 FMUL R52, R52, 0.5 ;  /* 0x3f0000003434b820 */ /* 0x000fe20000400000 */
[----:B--2---:R-:W-:-:S05]  /*5d50*/  @!P5 FMUL R49, R49, R49 ;  /* 0x000000313131d220 */ /* 0x004fca0000400000 */
[----:B------:R-:W2:Y:S01]  /*5d60*/  MUFU.EX2 R52, R52 ;  /* 0x0000003400347308 */ /* 0x000ea20000000800 */
[----:B------:R-:W-:Y:S01]  /*5d70*/  @!P6 FMUL R48, R48, 0.5 ;  /* 0x3f0000003030e820 */ /* 0x000fe20000400000 */
[----:B-1----:R-:W-:-:S06]  /*5d80*/  @!P4 FMUL R15, R15, R15 ;  /* 0x0000000f0f0fc220 */ /* 0x002fcc0000400000 */
[----:B------:R-:W1:Y:S01]  /*5d90*/  MUFU.EX2 R48, R48 ;  /* 0x0000003000307308 */ /* 0x000e620000000800 */
[----:B------:R-:W-:-:S04]  /*5da0*/  ISETP.NE.AND P4, PT, R19, 0x4, PT ;  /* 0x000000041300780c */ /* 0x000fc80003f85270 */
[----:B------:R-:W-:Y:S01]  /*5db0*/  SEL R19, R19, RZ, P4 ;  /* 0x000000ff13137207 */ /* 0x000fe20002000000 */
[----:B--2---:R-:W-:Y:S01]  /*5dc0*/  @!P3 FMUL R52, R52, R52 ;  /* 0x000000343434b220 */ /* 0x004fe20000400000 */
[C---:B------:R-:W-:Y:S01]  /*5dd0*/  ISETP.NE.AND P3, PT, R5.reuse, 0x4, PT ;  /* 0x000000040500780c */ /* 0x040fe20003f65270 */
[----:B------:R-:W-:Y:S02]  /*5de0*/  WARPGROUP.DEPBAR.LE gsb0, 0x0 ;  /* 0x00008000000079c5 */ /* 0x000fe40000010000 */
[----:B------:R-:W-:Y:S01]  /*5df0*/  WARPGROUP.ARRIVE ;  /* 0x00000000000079c5 */ /* 0x000fe20000000000 */
[----:B------:R-:W-:Y:S01]  /*5e00*/  SEL R5, R5, RZ, P3 ;  /* 0x000000ff05057207 */ /* 0x000fe20001800000 */
[----:B-1----:R-:W-:-:S04]  /*5e10*/  @!P6 FMUL R48, R48, R48 ;  /* 0x000000303030e220 */ /* 0x002fc80000400000 */
        /* <DEDUP_REMOVED lines=20> */
[----:B------:R-:W-:Y:S01]  /*5f60*/  F2FP.F16.F32.PACK_AB R25, R29, R28 ;  /* 0x0000001c1d19723e */ /* 0x000fe200000000ff */
[----:B------:R-:W-:Y:S01]  /*5f70*/  FADD R28, R31, R28 ;  /* 0x0000001c1f1c7221 */ /* 0x000fe20000000000 */
[----:B------:R-:W-:Y:S02]  /*5f80*/  F2FP.F16.F32.PACK_AB R27, R33, R32 ;  /* 0x00000020211b723e */ /* 0x000fe400000000ff */
[----:B------:R-:W-:Y:S01]  /*5f90*/  F2FP.F16.F32.PACK_AB R24, R39, R38 ;  /* 0x000000262718723e */ /* 0x000fe200000000ff */
[----:B------:R-:W-:Y:S01]  /*5fa0*/  FADD R38, R121, R38 ;  /* 0x0000002679267221 */ /* 0x000fe20000000000 */
[----:B------:R-:W-:Y:S01]  /*5fb0*/  F2FP.F16.F32.PACK_AB R26, R35, R42 ;  /* 0x0000002a231a723e */ /* 0x000fe200000000ff */
[----:B------:R-:W-:-:S02]  /*5fc0*/  FADD R29, R28, R29 ;  /* 0x0000001d1c1d7221 */ /* 0x000fc40000000000 */
[----:B------:R-:W-:Y:S01]  /*5fd0*/  FADD R39, R38, R39 ;  /* 0x0000002726277221 */ /* 0x000fe20000000000 */
[----:B------:R-:W-:Y:S01]  /*5fe0*/  WARPGROUP.ARRIVE ;  /* 0x00000000000079c5 */ /* 0x000fe20000000000 */
[----:B------:R-:W-:Y:S02]  /*5ff0*/  FADD R32, R29, R32 ;  /* 0x000000201d207221 */ /* 0x000fe40000000000 */
[----:B------:R-:W-:Y:S02]  /*6000*/  FADD R42, R39, R42 ;  /* 0x0000002a272a7221 */ /* 0x000fe40000000000 */
[----:B------:R-:W-:Y:S01]  /*6010*/  FADD R33, R32, R33 ;  /* 0x0000002120217221 */ /* 0x000fe20000000000 */
[----:B------:R-:W-:Y:S01]  /*6020*/  HGMMA.64x16x16.F32 R104, R24, gdesc[UR24].tnspB, R104, gsb0 ;  /* 0x4020001818687df0 */ /* 0x000fe20008000868 */
[----:B------:R-:W-:Y:S01]  /*6030*/  UMOV UR27, 0xc0000010 ;  /* 0xc0000010001b7882 */ /* 0x000fe20000000000 */
[----:B------:R-:W-:Y:S01]  /*6040*/  FADD R42, R42, R35 ;  /* 0x000000232a2a7221 */ /* 0x000fe20000000000 */
[----:B------:R-:W-:-:S02]  /*6050*/  WARPGROUP.DEPBAR.LE gsb0, 0x0 ;  /* 0x00008000000079c5 */ /* 0x000fc40000010000 */
        /* <DEDUP_REMOVED lines=21> */
[----:B------:R-:W-:-:S07]  /*61b0*/  UIADD3 UR8, UR6, 0x40, URZ ;  /* 0x0000004006087890 */ /* 0x000fce000fffe03f */
[----:B------:R-:W-:Y:S01]  /*61c0*/  UMOV UR26, UR8 ;  /* 0x00000008001a7c82 */ /* 0x000fe20008000000 */
        /* <DEDUP_REMOVED lines=25> */
[----:B------:R-:W-:Y:S02]  /*6360*/  FADD R17, R17, R46 ;  /* 0x0000002e11117221 */ /* 0x000fe40000000000 */
        /* <DEDUP_REMOVED lines=14> */
[----:B------:R-:W-:Y:S02]  /*6450*/  UMOV UR15, 0xc0000010 ;  /* 0xc0000010000f7882 */ /* 0x000fe40000000000 */
        /* <DEDUP_REMOVED lines=23> */
[----:B------:R-:W-:Y:S01]  /*65d0*/  FADD R51, R50, R51 ;  /* 0x0000003332337221 */ /* 0x000fe20000000000 */
[----:B------:R-:W-:Y:S01]  /*65e0*/  SEL R17, RZ, 0x1, P4 ;  /* 0x00000001ff117807 */ /* 0x000fe20002000000 */
[----:B------:R-:W-:Y:S01]  /*65f0*/  FADD R49, R48, R49 ;  /* 0x0000003130317221 */ /* 0x000fe20000000000 */
[----:B------:R-:W-:Y:S01]  /*6600*/  WARPGROUP.ARRIVE ;  /* 0x00000000000079c5 */ /* 0x000fe20000000000 */
[----:B------:R-:W-:Y:S01]  /*6610*/  FADD R54, R51, R54 ;  /* 0x0000003633367221 */ /* 0x000fe20000000000 */
[----:B------:R-:W-:Y:S01]  /*6620*/  LOP3.LUT R10, R10, R17, RZ, 0x3c, !PT ;  /* 0x000000110a0a7212 */ /* 0x000fe200078e3cff */
[----:B------:R-:W-:-:S02]  /*6630*/  FADD R52, R49, R52 ;  /* 0x0000003431347221 */ /* 0x000fc40000000000 */
[----:B------:R-:W-:Y:S01]  /*6640*/  FADD R17, R54, R55 ;  /* 0x0000003736117221 */ /* 0x000fe20000000000 */
[----:B------:R-:W-:Y:S01]  /*6650*/  HGMMA.64x16x16.F32 R104, R24, gdesc[UR12].tnspB, R104, gsb0 ;  /* 0x4020000c18687df0 */ /* 0x000fe20008000868 */
[----:B------:R-:W-:Y:S01]  /*6660*/  UMOV UR14, UR12 ;  /* 0x0000000c000e7c82 */ /* 0x000fe20008000000 */
[----:B------:R-:W-:Y:S01]  /*6670*/  UMOV UR15, 0xc0000010 ;  /* 0xc0000010000f7882 */ /* 0x000fe20000000000 */
[----:B------:R-:W-:Y:S01]  /*6680*/  UIADD3 UR12, UR6, 0x2e0, URZ ;  /* 0x000002e0060c7890 */ /* 0x000fe2000fffe03f */
[----:B------:R-:W-:Y:S01]  /*6690*/  FADD R15, R52, R15 ;  /* 0x0000000f340f7221 */ /* 0x000fe20000000000 */
[----:B------:R-:W-:Y:S02]  /*66a0*/  WARPGROUP.DEPBAR.LE gsb0, 0x0 ;  /* 0x00008000000079c5 */ /* 0x000fe40000010000 */
[----:B------:R-:W-:-:S06]  /*66b0*/  WARPGROUP.ARRIVE ;  /* 0x00000000000079c5 */ /* 0x000fcc0000000000 */
[----:B------:R-:W-:Y:S01]  /*66c0*/  HGMMA.64x16x16.F32 R96, R24, gdesc[UR8].tnspB, R96, gsb0 ;  /* 0x4020000818607df0 */ /* 0x000fe20008000860 */
[----:B------:R-:W-:Y:S01]  /*66d0*/  UIADD3 UR10, UR6, 0x260, URZ ;  /* 0x00000260060a7890 */ /* 0x000fe2000fffe03f */
        /* <DEDUP_REMOVED lines=9> */
[----:B------:R-:W-:Y:S03]  /*6770*/  HGMMA.64x16x16.F32 R80, R24, gdesc[UR12].tnspB, R80, gsb0 ;  /* 0x4020000c18507df0 */ /* 0x000fe60008000850 */
        /* <DEDUP_REMOVED lines=12> */
[C---:B------:R-:W-:Y:S01]  /*6840*/  LEA R24, R5.reuse, R12, 0x3 ;  /* 0x0000000c05187211 */ /* 0x040fe200078e18ff */
[----:B------:R-:W-:-:S03]  /*6850*/  VIADD R5, R5, 0x1 ;  /* 0x0000000105057836 */ /* 0x000fc60000000000 */
[----:B------:R-:W-:Y:S02]  /*6860*/  PRMT R24, RZ, 0x654, R24 ;  /* 0x00000654ff187816 */ /* 0x000fe40000000018 */
[C---:B------:R-:W-:Y:S02]  /*6870*/  ISETP.NE.AND P3, PT, R5.reuse, 0x4, PT ;  /* 0x000000040500780c */ /* 0x040fe40003f65270 */
[----:B------:R1:W-:Y:S02]  /*6880*/  SYNCS.ARRIVE.TRANS64.RED.A1T0 RZ, [R24+URZ], RZ ;  /* 0x000000ff18ff79a7 */ /* 0x0003e4000810043f */
[----:B------:R-:W-:Y:S01]  /*6890*/  SEL R5, R5, RZ, P3 ;  /* 0x000000ff05057207 */ /* 0x000fe20001800000 */
[----:B------:R-:W-:Y:S08]  /*68a0*/  @P2 BRA `(.L_x_31) ;  /* 0x00000004002c2947 */ /* 0x000ff00003800000 */
[----:B------:R-:W-:Y:S01]  /*68b0*/  ISETP.LT.OR P2, PT, R6, 0x1, !P0 ;  /* 0x000000010600780c */ /* 0x000fe20004741670 */
[----:B------:R-:W-:-:S12]  /*68c0*/  BSSY B0, `(.L_x_32) ;  /* 0x0000048000007945 */ /* 0x000fd80003800000 */
[----:B------:R-:W-:Y:S05]  /*68d0*/  @P2 BRA `(.L_x_33) ;  /* 0x0000000400182947 */ /* 0x000fea0003800000 */
[----:B-1----:R-:W-:Y:S02]  /*68e0*/  LEA R24, R3, R2, 0x3 ;  /* 0x0000000203187211 */ /* 0x002fe400078e18ff */
[----:B------:R-:W-:Y:S02]  /*68f0*/  SHF.L.U32 R25, R4, 0x1f, RZ ;  /* 0x0000001f04197819 */ /* 0x000fe400000006ff */
[----:B------:R-:W-:Y:S02]  /*6900*/  ISETP.NE.AND P3, PT, R0, RZ, PT ;  /* 0x000000ff0000720c */ /* 0x000fe40003f65270 */
[----:B------:R-:W1:Y:S02]  /*6910*/  SYNCS.PHASECHK.TRANS64.TRYWAIT P2, [R24+URZ+0x11820], R25 ;  /* 0x01182019180075a7 */ /* 0x000e64000804017f */
[----:B-1----:R-:W-:Y:S09]  /*6920*/  @!P2 BRA `(.L_x_34) ;  /* 0x000000580070a947 */ /* 0x002ff20003800000 */
.L_x_93:
[----:B------:R-:W-:Y:S05]  /*6930*/  @P3 BRA `(.L_x_35) ;  /* 0x0000000000143947 */ /* 0x000fea0003800000 */
[----:B------:R-:W-:Y:S01]  /*6940*/  LOP3.LUT P2, RZ, R16, 0x1f, RZ, 0xc0, !PT ;  /* 0x0000001f10ff7812 */ /* 0x000fe2000784c0ff */
[----:B-1----:R-:W-:-:S04]  /*6950*/  IMAD.MOV.U32 R25, RZ, RZ, 0x3800 ;  /* 0x00003800ff197424 */ /* 0x002fc800078e00ff */
[----:B------:R2:W-:Y:S08]  /*6960*/  SYNCS.ARRIVE.TRANS64 RZ, [R24+URZ+0x11800], R25 ;  /* 0x0118001918ff79a7 */ /* 0x0005f0000800003f */
[----:B------:R-:W-:Y:S05]  /*6970*/  @!P2 BRA `(.L_x_35) ;  /* 0x000000000004a947 */ /* 0x000fea0003800000 */
[----:B------:R-:W-:Y:S01]  /*6980*/  BPT.TRAP 0x1 ;  /* 0x000000040000795c */ /* 0x000fe20000300000 */
.L_x_35:
        /* <DEDUP_REMOVED lines=9> */
[----:B------:R-:W-:Y:S01]  /*6a20*/  VIADD R3, R3, 0x1 ;  /* 0x0000000103037836 */ /* 0x000fe20000000000 */
[----:B------:R-:W-:Y:S01]  /*6a30*/  UMOV UR50, URZ ;  /* 0x0000003f00327c82 */ /* 0x000fe20008000000 */
[----:B------:R-:W-:Y:S01]  /*6a40*/  UMOV UR42, 0x10 ;  /* 0x00000010002a7882 */ /* 0x000fe20000000000 */
[----:B------:R-:W-:Y:S01]  /*6a50*/  UMOV UR44, UR52 ;  /* 0x00000034002c7c82 */ /* 0x000fe20008000000 */
[----:B------:R-:W-:Y:S01]  /*6a60*/  UMOV UR45, UR53 ;  /* 0x00000035002d7c82 */ /* 0x000fe20008000000 */
[----:B------:R-:W-:Y:S01]  /*6a70*/  UIADD3 UR49, UR49, 0x11800, URZ ;  /* 0x0001180031317890 */ /* 0x000fe2000fffe03f */
[----:B------:R-:W-:Y:S01]  /*6a80*/  ISETP.NE.AND P2, PT, R3, 0x4, PT ;  /* 0x000000040300780c */ /* 0x000fe20003f45270 */
[----:B------:R-:W-:Y:S01]  /*6a90*/  USHF.L.U32 UR51, UR51, 0x6, URZ ;  /* 0x0000000633337899 */ /* 0x000fe2000800063f */
[----:B------:R-:W-:Y:S01]  /*6aa0*/  IADD3 R7, R7, 0x1, RZ ;  /* 0x0000000107077810 */ /* 0x000fe20007ffe0ff */
        /* <DEDUP_REMOVED lines=40> */
[----:B--2---:R-:W-:Y:S01]  /*6d30*/  NOP ;  /* 0x0000000000007918 */ /* 0x004fe20000000000 */
.L_x_33:
[----:B------:R-:W-:Y:S05]  /*6d40*/  BSYNC B0 ;  /* 0x0000000000007941 */ /* 0x000fea0003800000 */
.L_x_32:
[----:B------:R-:W-:-:S07]  /*6d50*/  VIADD R6, R6, 0xffffffff ;  /* 0xffffffff06067836 */ /* 0x000fce0000000000 */
.L_x_31:
[----:B------:R-:W-:Y:S01]  /*6d60*/  VIADD R11, R11, 0x40 ;  /* 0x000000400b0b7836 */ /* 0x000fe20000000000 */
[----:B------:R-:W-:Y:S01]  /*6d70*/  MOV R125, R13 ;  /* 0x0000000d007d7202 */ /* 0x000fe20000000f00 */
[----:B------:R-:W-:Y:S01]  /*6d80*/  IMAD.MOV.U32 R119, RZ, RZ, R14 ;  /* 0x000000ffff777224 */ /* 0x000fe200078e000e */
[----:B------:R-:W-:Y:S06]  /*6d90*/  @P1 BRA `(.L_x_36) ;  /* 0xffffffd000c41947 */ /* 0x000fec000383ffff */
[----:B------:R-:W-:-:S07]  /*6da0*/  IMAD.MOV.U32 R118, RZ, RZ, R18 ;  /* 0x000000ffff767224 */ /* 0x000fce00078e0012 */
.L_x_24:
[----:B------:R-:W-:-:S13]  /*6db0*/  ISETP.GE.AND P1, PT, R118, 0x1, PT ;  /* 0x000000017600780c */ /* 0x000fda0003f26270 */
[----:B------:R-:W-:Y:S05]  /*6dc0*/  @!P1 BRA `(.L_x_37) ;  /* 0x0000003000fc9947 */ /* 0x000fea0003800000 */
[----:B------:R-:W-:Y:S01]  /*6dd0*/  MOV R120, R13 ;  /* 0x0000000d00787202 */ /* 0x000fe20000000f00 */
[----:B------:R-:W-:Y:S01]  /*6de0*/  IMAD.MOV.U32 R119, RZ, RZ, R14 ;  /* 0x000000ffff777224 */ /* 0x000fe200078e000e */
[----:B------:R-:W-:-:S07]  /*6df0*/  LOP3.LUT R18, R16, 0x1f, RZ, 0xc0, !PT ;  /* 0x0000001f10127812 */ /* 0x000fce00078ec0ff */
.L_x_50:
[----:B------:R-:W-:Y:S01]  /*6e00*/  IMAD R14, R19, 0x8, R2 ;  /* 0x00000008130e7824 */ /* 0x000fe200078e0202 */
[----:B------:R-:W-:-:S07]  /*6e10*/  SHF.L.U32 R13, R10, 0x1f, RZ ;  /* 0x0000001f0a0d7819 */ /* 0x000fce00000006ff */
[----:B------:R-:W-:Y:S05]  /*6e20*/  YIELD ;  /* 0x0000000000007946 */ /* 0x000fea0003800000 */
[----:B------:R-:W2:Y:S02]  /*6e30*/  SYNCS.PHASECHK.TRANS64.TRYWAIT P1, [R14+URZ+0x11800], R13 ;  /* 0x0118000d0e0075a7 */ /* 0x000ea4000802017f */
[----:B--2---:R-:W-:Y:S05]  /*6e40*/  @!P1 BRA `(.L_x_38) ;  /* 0x00000054003c9947 */ /* 0x004fea0003800000 */
.L_x_94:
[----:B------:R-:W-:Y:S05]  /*6e50*/  WARPSYNC.ALL ;  /* 0x0000000000007948 */ /* 0x000fea0003800000 */
[----:B------:R-:W-:Y:S01]  /*6e60*/  ULOP3.LUT UR6, UR60, 0x10000, URZ, 0xfc, !UPT ;  /* 0x000100003c067892 */ /* 0x000fe2000f8efc3f */
[----:B------:R-:W-:Y:S01]  /*6e70*/  IMAD.MOV.U32 R125, RZ, RZ, -0x3ffffff0 ;  /* 0xc0000010ff7d7424 */ /* 0x000fe200078e00ff */
[----:B------:R-:W-:Y:S01]  /*6e80*/  R2UR UR8, R116 ;  /* 0x00000000740872ca */ /* 0x000fe200000e0000 */
[----:B-1----:R-:W-:Y:S01]  /*6e90*/  WARPGROUP.ARRIVE ;  /* 0x00000000000079c5 */ /* 0x002fe20000000000 */
[----:B------:R-:W-:Y:S02]  /*6ea0*/  R2UR UR9, R117 ;  /* 0x00000000750972ca */ /* 0x000fe400000e0000 */
[----:B------:R-:W-:-:S02]  /*6eb0*/  MOV R124, UR6 ;  /* 0x00000006007c7c02 */ /* 0x000fc40008000f00 */
[----:B------:R-:W-:Y:S01]  /*6ec0*/  R2UR UR11, R125 ;  /* 0x000000007d0b72ca */ /* 0x000fe200000e0000 */
[----:B------:R-:W-:Y:S01]  /*6ed0*/  IMAD.MOV.U32 R125, RZ, RZ, -0x3ffffff0 ;  /* 0xc0000010ff7d7424 */ /* 0x000fe200078e00ff */
[----:B------:R-:W-:Y:S01]  /*6ee0*/  MOV R123, 0xc0000010 ;  /* 0xc0000010007b7802 */ /* 0x000fe20000000f00 */
[----:B------:R-:W-:Y:S01]  /*6ef0*/  IMAD R124, R19, 0x380, R124 ;  /* 0x00000380137c7824 */ /* 0x000fe200078e027c */
[----:B------:R-:W-:Y:S02]  /*6f00*/  ISETP.NE.AND P1, PT, R8, RZ, PT ;  /* 0x000000ff0800720c */ /* 0x000fe40003f25270 */
[----:B------:R-:W-:Y:S01]  /*6f10*/  R2UR UR7, R125 ;  /* 0x000000007d0772ca */ /* 0x000fe200000e0000 */
[C---:B------:R-:W-:Y:S01]  /*6f20*/  VIADD R122, R124.reuse, 0x80 ;  /* 0x000000807c7a7836 */ /* 0x040fe20000000000 */
[----:B------:R-:W-:-:S13]  /*6f30*/  R2UR UR10, R124 ;  /* 0x000000007c0a72ca */ /* 0x000fda00000e0000 */
[----:B------:R-:W-:Y:S01]  /*6f40*/  HGMMA.64x64x16.F32 R24, gdesc[UR8], RZ, !UPT, gsb0 ;  /* 0x00e00000081879f0 */ /* 0x000fe2000c0008ff */
[----:B------:R-:W-:Y:S01]  /*6f50*/  R2UR UR10, R122 ;  /* 0x000000007a0a72ca */ /* 0x000fe200000e0000 */
[----:B------:R-:W-:Y:S01]  /*6f60*/  VIADD R122, R124, 0x100 ;  /* 0x000001007c7a7836 */ /* 0x000fe20000000000 */
[----:B------:R-:W-:Y:S01]  /*6f70*/  R2UR UR11, R123 ;  /* 0x000000007b0b72ca */ /* 0x000fe200000e0000 */
[----:B------:R-:W-:Y:S01]  /*6f80*/  IMAD.MOV.U32 R123, RZ, RZ, -0x3ffffff0 ;  /* 0xc0000010ff7b7424 */ /* 0x000fe200078e00ff */
[----:B------:R-:W-:Y:S02]  /*6f90*/  R2UR UR8, R114 ;  /* 0x00000000720872ca */ /* 0x000fe400000e0000 */
[----:B------:R-:W-:Y:S01]  /*6fa0*/  R2UR UR9, R115 ;  /* 0x00000000730972ca */ /* 0x000fe200000e0000 */
[----:B------:R-:W-:Y:S02]  /*6fb0*/  WARPGROUP.DEPBAR.LE gsb0, 0x0 ;  /* 0x00008000000079c5 */ /* 0x000fe40000010000 */
[----:B------:R-:W-:-:S10]  /*6fc0*/  WARPGROUP.ARRIVE ;  /* 0x00000000000079c5 */ /* 0x000fd40000000000 */
[----:B------:R-:W-:Y:S01]  /*6fd0*/  HGMMA.64x64x16.F32 R24, gdesc[UR8], R24, gsb0 ;  /* 0x00e00000081879f0 */ /* 0x000fe20008000818 */
[----:B------:R-:W-:Y:S02]  /*6fe0*/  R2UR UR10, R122 ;  /* 0x000000007a0a72ca */ /* 0x000fe400000e0000 */
[----:B------:R-:W-:Y:S01]  /*6ff0*/  R2UR UR11, R123 ;  /* 0x000000007b0b72ca */ /* 0x000fe200000e0000 */
[----:B------:R-:W-:Y:S01]  /*7000*/  IMAD.MOV.U32 R123, RZ, RZ, -0x3ffffff0 ;  /* 0xc0000010ff7b7424 */ /* 0x000fe200078e00ff */
[----:B------:R-:W-:Y:S02]  /*7010*/  R2UR UR8, R112 ;  /* 0x00000000700872ca */ /* 0x000fe400000e0000 */
[----:B------:R-:W-:Y:S02]  /*7020*/  R2UR UR9, R113 ;  /* 0x00000000710972ca */ /* 0x000fe400000e0000 */
[----:B------:R-:W-:Y:S01]  /*7030*/  IADD3 R122, R124, 0x180, RZ ;  /* 0x000001807c7a7810 */ /* 0x000fe20007ffe0ff */
[----:B------:R-:W-:-:S02]  /*7040*/  WARPGROUP.DEPBAR.LE gsb0, 0x0 ;  /* 0x00008000000079c5 */ /* 0x000fc40000010000 */
[----:B------:R-:W-:-:S08]  /*7050*/  WARPGROUP.ARRIVE ;  /* 0x00000000000079c5 */ /* 0x000fd00000000000 */
[----:B------:R-:W-:Y:S01]  /*7060*/  HGMMA.64x64x16.F32 R24, gdesc[UR8], R24, gsb0 ;  /* 0x00e00000081879f0 */ /* 0x000fe20008000818 */
[----:B------:R-:W-:Y:S01]  /*7070*/  R2UR UR10, R122 ;  /* 0x000000007a0a72ca */ /* 0x000fe200000e0000 */
[----:B------:R-:W-:Y:S01]  /*7080*/  VIADD R122, R124, 0x200 ;  /* 0x000002007c7a7836 */ /* 0x000fe20000000000 */
[----:B------:R-:W-:Y:S02]  /*7090*/  R2UR UR11, R123 ;  /* 0x000000007b0b72ca */ /* 0x000fe400000e0000 */
[----:B------:R-:W-:Y:S02]  /*70a0*/  R2UR UR8, R22 ;  /* 0x00000000160872ca */ /* 0x000fe400000e0000 */
[----:B------:R-:W-:Y:S02]  /*70b0*/  R2UR UR9, R23 ;  /* 0x00000000170972ca */ /* 0x000fe400000e0000 */
[----:B------:R-:W-:Y:S01]  /*70c0*/  MOV R123, 0xc0000010 ;  /* 0xc0000010007b7802 */ /* 0x000fe20000000f00 */
[----:B------:R-:W-:-:S02]  /*70d0*/  WARPGROUP.DEPBAR.LE gsb0, 0x0 ;  /* 0x00008000000079c5 */ /* 0x000fc40000010000 */
[----:B------:R-:W-:-:S08]  /*70e0*/  WARPGROUP.ARRIVE ;  /* 0x00000000000079c5 */ /* 0x000fd00000000000 */
[----:B------:R-:W-:Y:S01]  /*70f0*/  HGMMA.64x64x16.F32 R24, gdesc[UR8], R24, gsb0 ;  /* 0x00e00000081879f0 */ /* 0x000fe20008000818 */
[----:B------:R-:W-:Y:S01]  /*7100*/  R2UR UR10, R122 ;  /* 0x000000007a0a72ca */ /* 0x000fe200000e0000 */
[----:B------:R-:W-:Y:S01]  /*7110*/  VIADD R122, R124, 0x280 ;  /* 0x000002807c7a7836 */ /* 0x000fe20000000000 */
[----:B------:R-:W-:Y:S01]  /*7120*/  R2UR UR11, R123 ;  /* 0x000000007b0b72ca */ /* 0x000fe200000e0000 */
[----:B------:R-:W-:Y:S01]  /*7130*/  IMAD.MOV.U32 R123, RZ, RZ, -0x3ffffff0 ;  /* 0xc0000010ff7b7424 */ /* 0x000fe200078e00ff */
[----:B------:R-:W-:Y:S02]  /*7140*/  R2UR UR8, R20 ;  /* 0x00000000140872ca */ /* 0x000fe400000e0000 */
[----:B------:R-:W-:Y:S02]  /*7150*/  R2UR UR9, R21 ;  /* 0x00000000150972ca */ /* 0x000fe400000e0000 */
[----:B------:R-:W-:Y:S02]  /*7160*/  R2UR UR58, R122 ;  /* 0x000000007a3a72ca */ /* 0x000fe400000e0000 */
[----:B------:R-:W-:-:S02]  /*7170*/  R2UR UR59, R123 ;  /* 0x000000007b3b72ca */ /* 0x000fc400000e0000 */
[----:B------:R-:W-:-:S04]  /*7180*/  IADD3 R124, R124, 0x300, RZ ;  /* 0x000003007c7c7810 */ /* 0x000fc80007ffe0ff */
[----:B------:R-:W-:Y:S01]  /*7190*/  R2UR UR6, R124 ;  /* 0x000000007c0672ca */ /* 0x000fe200000e0000 */
        /* <DEDUP_REMOVED lines=18> */
.L_x_95:
[----:B------:R-:W-:Y:S05]  /*72c0*/  @P3 BRA `(.L_x_42) ;  /* 0x0000000000143947 */ /* 0x000fea0003800000 */
[----:B------:R-:W-:Y:S02]  /*72d0*/  ISETP.NE.AND P2, PT, R18, RZ, PT ;  /* 0x000000ff1200720c */ /* 0x000fe40003f45270 */
[----:B-1----:R-:W-:-:S04]  /*72e0*/  MOV R14, 0x3800 ;  /* 0x00003800000e7802 */ /* 0x002fc80000000f00 */
[----:B------:R2:W-:Y:S07]  /*72f0*/  SYNCS.ARRIVE.TRANS64 RZ, [R13+URZ+0x11800], R14 ;  /* 0x0118000e0dff79a7 */ /* 0x0005ee000800003f */
[----:B------:R-:W-:Y:S05]  /*7300*/  @!P2 BRA `(.L_x_42) ;  /* 0x000000000004a947 */ /* 0x000fea0003800000 */
[----:B------:R-:W-:Y:S01]  /*7310*/  BPT.TRAP 0x1 ;  /* 0x000000040000795c */ /* 0x000fe20000300000 */
.L_x_42:
        /* <DEDUP_REMOVED lines=58> */
.L_x_40:
[----:B------:R-:W-:-:S07]  /*76c0*/  VIADD R6, R6, 0xffffffff ;  /* 0xffffffff06067836 */ /* 0x000fce0000000000 */
.L_x_39:
[----:B------:R-:W-:Y:S01]  /*76d0*/  IADD3 R19, R19, 0x1, RZ ;  /* 0x0000000113137810 */ /* 0x000fe20007ffe0ff */
[----:B------:R-:W-:Y:S05]  /*76e0*/  WARPSYNC.ALL ;  /* 0x0000000000007948 */ /* 0x000fea0003800000 */
[----:B------:R-:W-:-:S04]  /*76f0*/  ISETP.NE.AND P2, PT, R19, 0x4, PT ;  /* 0x000000041300780c */ /* 0x000fc80003f45270 */
[----:B--2---:R-:W-:Y:S02]  /*7700*/  SEL R13, RZ, 0x1, P2 ;  /* 0x00000001ff0d7807 */ /* 0x004fe40001000000 */
[----:B------:R-:W-:Y:S02]  /*7710*/  SEL R19, R19, RZ, P2 ;  /* 0x000000ff13137207 */ /* 0x000fe40001000000 */
[----:B------:R-:W-:Y:S01]  /*7720*/  LOP3.LUT R10, R10, R13, RZ, 0x3c, !PT ;  /* 0x0000000d0a0a7212 */ /* 0x000fe200078e3cff */
[C---:B------:R-:W-:Y:S01]  /*7730*/  VIADD R13, R11.reuse, 0x1 ;  /* 0x000000010b0d7836 */ /* 0x040fe20000000000 */
[C---:B------:R-:W-:Y:S01]  /*7740*/  IADD3 R121, R11.reuse, 0x9, RZ ;  /* 0x000000090b797810 */ /* 0x040fe20007ffe0ff */
[C---:B------:R-:W-:Y:S01]  /*7750*/  VIADD R14, R11.reuse, 0x8 ;  /* 0x000000080b0e7836 */ /* 0x040fe20000000000 */
[C---:B------:R-:W-:Y:S01]  /*7760*/  ISETP.GE.AND P6, PT, R11.reuse, UR61, PT ;  /* 0x0000003d0b007c0c */ /* 0x040fe2000bfc6270 */
[----:B------:R-:W-:Y:S01]  /*7770*/  VIADD R122, R11, 0x29 ;  /* 0x000000290b7a7836 */ /* 0x000fe20000000000 */
[----:B------:R-:W-:Y:S01]  /*7780*/  ISETP.GE.AND P5, PT, R13, UR61, PT ;  /* 0x0000003d0d007c0c */ /* 0x000fe2000bfa6270 */
[C---:B------:R-:W-:Y:S01]  /*7790*/  VIADD R13, R11.reuse, 0x10 ;  /* 0x000000100b0d7836 */ /* 0x040fe20000000000 */
[----:B------:R-:W-:Y:S01]  /*77a0*/  ISETP.GE.AND P2, PT, R14, UR61, PT ;  /* 0x0000003d0e007c0c */ /* 0x000fe2000bf46270 */
[----:B------:R-:W-:Y:S01]  /*77b0*/  BSSY B0, `(.L_x_43) ;  /* 0x000007c000007945 */ /* 0x000fe20003800000 */
[----:B------:R-:W-:-:S02]  /*77c0*/  IADD3 R14, R11, 0x18, RZ ;  /* 0x000000180b0e7810 */ /* 0x000fc40007ffe0ff */
[----:B------:R-:W-:Y:S01]  /*77d0*/  ISETP.GE.AND P3, PT, R13, UR61, PT ;  /* 0x0000003d0d007c0c */ /* 0x000fe2000bf66270 */
[----:B------:R-:W-:Y:S01]  /*77e0*/  VIADD R13, R11, 0x11 ;  /* 0x000000110b0d7836 */ /* 0x000fe20000000000 */
[----:B------:R-:W-:Y:S02]  /*77f0*/  FSEL R25, R25, -INF , !P5 ;  /* 0xff80000019197808 */ /* 0x000fe40006800000 */
[----:B------:R-:W-:Y:S02]  /*7800*/  FSEL R27, R27, -INF , !P5 ;  /* 0xff8000001b1b7808 */ /* 0x000fe40006800000 */
[----:B------:R-:W-:Y:S01]  /*7810*/  ISETP.GE.AND P5, PT, R14, UR61, PT ;  /* 0x0000003d0e007c0c */ /* 0x000fe2000bfa6270 */
[----:B------:R-:W-:Y:S01]  /*7820*/  VIADD R14, R11, 0x20 ;  /* 0x000000200b0e7836 */ /* 0x000fe20000000000 */
[----:B------:R-:W-:Y:S02]  /*7830*/  ISETP.GE.AND P4, PT, R121, UR61, PT ;  /* 0x0000003d79007c0c */ /* 0x000fe4000bf86270 */
[----:B------:R-:W-:-:S02]  /*7840*/  FSEL R121, R24, -INF , !P6 ;  /* 0xff80000018797808 */ /* 0x000fc40007000000 */
[----:B------:R-:W-:Y:S02]  /*7850*/  FSEL R26, R26, -INF , !P6 ;  /* 0xff8000001a1a7808 */ /* 0x000fe40007000000 */
[----:B------:R-:W-:Y:S01]  /*7860*/  ISETP.GE.AND P6, PT, R13, UR61, PT ;  /* 0x0000003d0d007c0c */ /* 0x000fe2000bfc6270 */
[----:B------:R-:W-:Y:S01]  /*7870*/  VIADD R13, R11, 0x19 ;  /* 0x000000190b0d7836 */ /* 0x000fe20000000000 */
[----:B------:R-:W-:Y:S02]  /*7880*/  FSEL R29, R29, -INF , !P4 ;  /* 0xff8000001d1d7808 */ /* 0x000fe40006000000 */
[----:B------:R-:W-:Y:S02]  /*7890*/  FSEL R31, R31, -INF , !P4 ;  /* 0xff8000001f1f7808 */ /* 0x000fe40006000000 */
[----:B------:R-:W-:Y:S01]  /*78a0*/  ISETP.GE.AND P4, PT, R14, UR61, PT ;  /* 0x0000003d0e007c0c */ /* 0x000fe2000bf86270 */
[----:B------:R-:W-:Y:S01]  /*78b0*/  VIADD R14, R11, 0x28 ;  /* 0x000000280b0e7836 */ /* 0x000fe20000000000 */
[----:B------:R-:W-:-:S02]  /*78c0*/  FSEL R28, R28, -INF , !P2 ;  /* 0xff8000001c1c7808 */ /* 0x000fc40005000000 */
[----:B------:R-:W-:Y:S02]  /*78d0*/  FSEL R30, R30, -INF , !P2 ;  /* 0xff8000001e1e7808 */ /* 0x000fe40005000000 */
[----:B------:R-:W-:Y:S02]  /*78e0*/  ISETP.GE.AND P2, PT, R13, UR61, PT ;  /* 0x0000003d0d007c0c */ /* 0x000fe4000bf46270 */
[----:B------:R-:W-:Y:S02]  /*78f0*/  FSEL R33, R33, -INF , !P6 ;  /* 0xff80000021217808 */ /* 0x000fe40007000000 */
[----:B------:R-:W-:Y:S02]  /*7900*/  FSEL R35, R35, -INF , !P6 ;  /* 0xff80000023237808 */ /* 0x000fe40007000000 */
[----:B------:R-:W-:Y:S02]  /*7910*/  IADD3 R13, R11, 0x21, RZ ;  /* 0x000000210b0d7810 */ /* 0x000fe40007ffe0ff */
[----:B------:R-:W-:-:S02]  /*7920*/  ISETP.GE.AND P6, PT, R14, UR61, PT ;  /* 0x0000003d0e007c0c */ /* 0x000fc4000bfc6270 */
[----:B------:R-:W-:Y:S02]  /*7930*/  FMNMX R14, R121, R120, !PT ;  /* 0x00000078790e7209 */ /* 0x000fe40007800000 */
[----:B------:R-:W-:Y:S02]  /*7940*/  FSEL R32, R32, -INF , !P3 ;  /* 0xff80000020207808 */ /* 0x000fe40005800000 */
[----:B------:R-:W-:Y:S02]  /*7950*/  FSEL R34, R34, -INF , !P3 ;  /* 0xff80000022227808 */ /* 0x000fe40005800000 */
[----:B------:R-:W-:Y:S02]  /*7960*/  ISETP.GE.AND P3, PT, R13, UR61, PT ;  /* 0x0000003d0d007c0c */ /* 0x000fe4000bf66270 */
        /* <DEDUP_REMOVED lines=8> */
[----:B------:R-:W-:Y:S02]  /*79f0*/  FSEL R36, R36, -INF , !P5 ;  /* 0xff80000024247808 */ /* 0x000fe40006800000 */
[----:B------:R-:W-:Y:S02]  /*7a00*/  FMNMX R13, R33, R14, !PT ;  /* 0x0000000e210d7209 */ /* 0x000fe40007800000 */
[----:B------:R-:W-:Y:S02]  /*7a10*/  FMNMX R24, R34, R123, !PT ;  /* 0x0000007b22187209 */ /* 0x000fe40007800000 */
[----:B------:R-:W-:Y:S02]  /*7a20*/  FSEL R37, R37, -INF , !P2 ;  /* 0xff80000025257808 */ /* 0x000fe40005000000 */
[----:B------:R-:W-:Y:S02]  /*7a30*/  FMNMX R14, R36, R13, !PT ;  /* 0x0000000d240e7209 */ /* 0x000fe40007800000 */
[----:B------:R-:W-:-:S02]  /*7a40*/  FSEL R38, R38, -INF , !P5 ;  /* 0xff80000026267808 */ /* 0x000fc40006800000 */
[----:B------:R-:W-:Y:S02]  /*7a50*/  FMNMX R123, R35, R24, !PT ;  /* 0x00000018237b7209 */ /* 0x000fe40007800000 */
[----:B------:R-:W-:Y:S02]  /*7a60*/  FSEL R40, R40, -INF , !P4 ;  /* 0xff80000028287808 */ /* 0x000fe40006000000 */
[----:B------:R-:W-:Y:S02]  /*7a70*/  FMNMX R13, R37, R14, !PT ;  /* 0x0000000e250d7209 */ /* 0x000fe40007800000 */
[----:B------:R-:W-:Y:S02]  /*7a80*/  ISETP.GE.AND P5, PT, R122, UR61, PT ;  /* 0x0000003d7a007c0c */ /* 0x000fe4000bfa6270 */
[----:B------:R-:W-:Y:S02]  /*7a90*/  IADD3 R122, R11, 0x30, RZ ;  /* 0x000000300b7a7810 */ /* 0x000fe40007ffe0ff */
[----:B------:R-:W-:-:S02]  /*7aa0*/  FSEL R39, R39, -INF , !P2 ;  /* 0xff80000027277808 */ /* 0x000fc40005000000 */
[----:B------:R-:W-:Y:S02]  /*7ab0*/  FMNMX R24, R38, R123, !PT ;  /* 0x0000007b26187209 */ /* 0x000fe40007800000 */
[----:B------:R-:W-:Y:S02]  /*7ac0*/  FSEL R41, R41, -INF , !P3 ;  /* 0xff80000029297808 */ /* 0x000fe40005800000 */
[----:B------:R-:W-:Y:S02]  /*7ad0*/  FMNMX R14, R40, R13, !PT ;  /* 0x0000000d280e7209 */ /* 0x000fe40007800000 */
[----:B------:R-:W-:Y:S01]  /*7ae0*/  ISETP.GE.AND P2, PT, R122, UR61, PT ;  /* 0x0000003d7a007c0c */ /* 0x000fe2000bf46270 */
[----:B------:R-:W-:Y:S01]  /*7af0*/  VIADD R122, R11, 0x31 ;  /* 0x000000310b7a7836 */ /* 0x000fe20000000000 */
[----:B------:R-:W-:Y:S02]  /*7b00*/  FSEL R42, R42, -INF , !P4 ;  /* 0xff8000002a2a7808 */ /* 0x000fe40006000000 */
[----:B------:R-:W-:-:S02]  /*7b10*/  FMNMX R123, R39, R24, !PT ;  /* 0x00000018277b7209 */ /* 0x000fc40007800000 */
[----:B------:R-:W-:Y:S02]  /*7b20*/  FSEL R44, R44, -INF , !P6 ;  /* 0xff8000002c2c7808 */ /* 0x000fe40007000000 */
[----:B------:R-:W-:Y:S02]  /*7b30*/  FMNMX R13, R41, R14, !PT ;  /* 0x0000000e290d7209 */ /* 0x000fe40007800000 */
[----:B------:R-:W-:Y:S02]  /*7b40*/  FSEL R43, R43, -INF , !P3 ;  /* 0xff8000002b2b7808 */ /* 0x000fe40005800000 */
[----:B------:R-:W-:Y:S02]  /*7b50*/  FMNMX R24, R42, R123, !PT ;  /* 0x0000007b2a187209 */ /* 0x000fe40007800000 */
[----:B------:R-:W-:Y:S02]  /*7b60*/  FSEL R45, R45, -INF , !P5 ;  /* 0xff8000002d2d7808 */ /* 0x000fe40006800000 */
[----:B------:R-:W-:-:S02]  /*7b70*/  FMNMX R14, R44, R13, !PT ;  /* 0x0000000d2c0e7209 */ /* 0x000fc40007800000 */
[----:B------:R-:W-:Y:S02]  /*7b80*/  ISETP.GE.AND P4, PT, R122, UR61, PT ;  /* 0x0000003d7a007c0c */ /* 0x000fe4000bf86270 */
[----:B------:R-:W-:Y:S02]  /*7b90*/  IADD3 R122, R11, 0x38, RZ ;  /* 0x000000380b7a7810 */ /* 0x000fe40007ffe0ff */
[----:B------:R-:W-:Y:S02]  /*7ba0*/  FSEL R46, R46, -INF , !P6 ;  /* 0xff8000002e2e7808 */ /* 0x000fe40007000000 */
[----:B------:R-:W-:Y:S02]  /*7bb0*/  FMNMX R123, R43, R24, !PT ;  /* 0x000000182b7b7209 */ /* 0x000fe40007800000 */
[----:B------:R-:W-:Y:S02]  /*7bc0*/  FSEL R48, R48, -INF , !P2 ;  /* 0xff80000030307808 */ /* 0x000fe40005000000 */
[----:B------:R-:W-:-:S02]  /*7bd0*/  FMNMX R13, R45, R14, !PT ;  /* 0x0000000e2d0d7209 */ /* 0x000fc40007800000 */
[----:B------:R-:W-:Y:S01]  /*7be0*/  ISETP.GE.AND P3, PT, R122, UR61, PT ;  /* 0x0000003d7a007c0c */ /* 0x000fe2000bf66270 */
[----:B------:R-:W-:Y:S01]  /*7bf0*/  VIADD R122, R11, 0x39 ;  /* 0x000000390b7a7836 */ /* 0x000fe20000000000 */
[----:B------:R-:W-:Y:S02]  /*7c00*/  FSEL R47, R47, -INF , !P5 ;  /* 0xff8000002f2f7808 */ /* 0x000fe40006800000 */
[----:B------:R-:W-:Y:S02]  /*7c10*/  FMNMX R24, R46, R123, !PT ;  /* 0x0000007b2e187209 */ /* 0x000fe40007800000 */
[----:B------:R-:W-:Y:S02]  /*7c20*/  FSEL R49, R49, -INF , !P4 ;  /* 0xff80000031317808 */ /* 0x000fe40006000000 */
[----:B------:R-:W-:Y:S02]  /*7c30*/  FMNMX R14, R48, R13, !PT ;  /* 0x0000000d300e7209 */ /* 0x000fe40007800000 */
[----:B------:R-:W-:-:S02]  /*7c40*/  FSEL R50, R50, -INF , !P2 ;  /* 0xff80000032327808 */ /* 0x000fc40005000000 */
[----:B------:R-:W-:Y:S02]  /*7c50*/  FMNMX R123, R47, R24, !PT ;  /* 0x000000182f7b7209 */ /* 0x000fe40007800000 */
[----:B------:R-:W-:Y:S02]  /*7c60*/  ISETP.GE.AND P6, PT, R122, UR61, PT ;  /* 0x0000003d7a007c0c */ /* 0x000fe4000bfc6270 */
[----:B------:R-:W-:Y:S02]  /*7c70*/  FSEL R52, R52, -INF , !P3 ;  /* 0xff80000034347808 */ /* 0x000fe40005800000 */
[----:B------:R-:W-:Y:S02]  /*7c80*/  FMNMX R13, R49, R14, !PT ;  /* 0x0000000e310d7209 */ /* 0x000fe40007800000 */
[----:B------:R-:W-:Y:S02]  /*7c90*/  FSEL R51, R51, -INF , !P4 ;  /* 0xff80000033337808 */ /* 0x000fe40006000000 */
[----:B------:R-:W-:-:S02]  /*7ca0*/  FMNMX R24, R50, R123, !PT ;  /* 0x0000007b32187209 */ /* 0x000fc40007800000 */
[----:B------:R-:W-:Y:S02]  /*7cb0*/  FSEL R53, R53, -INF , !P6 ;  /* 0xff80000035357808 */ /* 0x000fe40007000000 */
[----:B------:R-:W-:Y:S02]  /*7cc0*/  FMNMX R14, R52, R13, !PT ;  /* 0x0000000d340e7209 */ /* 0x000fe40007800000 */
[----:B------:R-:W-:Y:S02]  /*7cd0*/  FMNMX R123, R51, R24, !PT ;  /* 0x00000018337b7209 */ /* 0x000fe40007800000 */
[----:B------:R-:W-:Y:S02]  /*7ce0*/  FSEL R54, R54, -INF , !P3 ;  /* 0xff80000036367808 */ /* 0x000fe40005800000 */
[----:B------:R-:W-:Y:S02]  /*7cf0*/  FMNMX R24, R53, R14, !PT ;  /* 0x0000000e35187209 */ /* 0x000fe40007800000 */
[----:B------:R-:W-:-:S02]  /*7d00*/  FSEL R55, R55, -INF , !P6 ;  /* 0xff80000037377808 */ /* 0x000fc40007000000 */
[----:B------:R-:W-:Y:S01]  /*7d10*/  FMNMX R122, R54, R123, !PT ;  /* 0x0000007b367a7209 */ /* 0x000fe20007800000 */
[----:B------:R-:W1:Y:S03]  /*7d20*/  SHFL.BFLY PT, R13, R24, 0x1, 0x1f ;  /* 0x0c201f00180d7f89 */ /* 0x000e6600000e0000 */
[----:B------:R-:W-:-:S05]  /*7d30*/  FMNMX R122, R55, R122, !PT ;  /* 0x0000007a377a7209 */ /* 0x000fca0007800000 */
[----:B------:R-:W2:Y:S01]  /*7d40*/  SHFL.BFLY PT, R123, R122, 0x1, 0x1f ;  /* 0x0c201f007a7b7f89 */ /* 0x000ea200000e0000 */
[----:B-1----:R-:W-:-:S05]  /*7d50*/  FMNMX R125, R24, R13, !PT ;  /* 0x0000000d187d7209 */ /* 0x002fca0007800000 */
[----:B------:R-:W1:Y:S01]  /*7d60*/  SHFL.BFLY PT, R14, R125, 0x2, 0x1f ;  /* 0x0c401f007d0e7f89 */ /* 0x000e6200000e0000 */
[----:B--2---:R-:W-:Y:S01]  /*7d70*/  FMNMX R127, R122, R123, !PT ;  /* 0x0000007b7a7f7209 */ /* 0x004fe20007800000 */
[----:B------:R-:W-:-:S04]  /*7d80*/  IMAD R122, R19, 0x8, R2 ;  /* 0x00000008137a7824 */ /* 0x000fc800078e0202 */
[----:B------:R-:W2:Y:S01]  /*7d90*/  SHFL.BFLY PT, R124, R127, 0x2, 0x1f ;  /* 0x0c401f007f7c7f89 */ /* 0x000ea200000e0000 */
[----:B-1----:R-:W-:Y:S02]  /*7da0*/  FMNMX R13, R125, R14, !PT ;  /* 0x0000000e7d0d7209 */ /* 0x002fe40007800000 */
[----:B------:R-:W-:Y:S02]  /*7db0*/  SHF.L.U32 R125, R10, 0x1f, RZ ;  /* 0x0000001f0a7d7819 */ /* 0x000fe400000006ff */
[----:B------:R-:W-:Y:S02]  /*7dc0*/  FSETP.NEU.AND P2, PT, R13, -INF , PT ;  /* 0xff8000000d00780b */ /* 0x000fe40003f4d000 */
[----:B--2---:R-:W-:Y:S02]  /*7dd0*/  FMNMX R14, R127, R124, !PT ;  /* 0x0000007c7f0e7209 */ /* 0x004fe40007800000 */
[----:B------:R-:W-:Y:S02]  /*7de0*/  FSEL R123, R13, RZ, P2 ;  /* 0x000000ff0d7b7208 */ /* 0x000fe40001000000 */
[----:B------:R-:W-:-:S02]  /*7df0*/  LEA R124, R5, R12, 0x3 ;  /* 0x0000000c057c7211 */ /* 0x000fc400078e18ff */
[C---:B------:R-:W-:Y:S01]  /*7e00*/  FSETP.NEU.AND P3, PT, R14.reuse, -INF , PT ;  /* 0xff8000000e00780b */ /* 0x040fe20003f6d000 */
[----:B------:R-:W-:Y:S01]  /*7e10*/  FADD R126, -R123, R120 ;  /* 0x000000787b7e7221 */ /* 0x000fe20000000100 */
[----:B------:R-:W-:Y:S02]  /*7e20*/  PRMT R120, RZ, 0x654, R124 ;  /* 0x00000654ff787816 */ /* 0x000fe4000000007c */
[----:B------:R-:W-:Y:S01]  /*7e30*/  FSEL R24, R14, RZ, P3 ;  /* 0x000000ff0e187208 */ /* 0x000fe20001800000 */
[----:B------:R-:W-:Y:S01]  /*7e40*/  FMUL R124, R126, UR23 ;  /* 0x000000177e7c7c20 */ /* 0x000fe20008400000 */
[----:B------:R1:W-:Y:S03]  /*7e50*/  SYNCS.ARRIVE.TRANS64.RED.A1T0 RZ, [R120+URZ], RZ ;  /* 0x000000ff78ff79a7 */ /* 0x0003e6000810043f */
[----:B------:R-:W-:Y:S01]  /*7e60*/  FADD R119, -R24, R119 ;  /* 0x0000007718777221 */ /* 0x000fe20000000100 */
[----:B------:R-:W-:Y:S01]  /*7e70*/  FSETP.GEU.AND P3, PT, R124, -126, PT ;  /* 0xc2fc00007c00780b */ /* 0x000fe20003f6e000 */
[----:B------:R-:W-:Y:S01]  /*7e80*/  FMUL R24, R24, UR23 ;  /* 0x0000001718187c20 */ /* 0x000fe20008400000 */
[----:B------:R-:W2:Y:S01]  /*7e90*/  SYNCS.PHASECHK.TRANS64.TRYWAIT P2, [R122+URZ+0x11800], R125 ;  /* 0x0118007d7a0075a7 */ /* 0x000ea2000804017f */
[----:B-1----:R-:W-:-:S02]  /*7ea0*/  FMUL R120, R119, UR23 ;  /* 0x0000001777787c20 */ /* 0x002fc40008400000 */
[--C-:B------:R-:W-:Y:S01]  /*7eb0*/  FFMA R127, R26, UR23, -R24.reuse ;  /* 0x000000171a7f7c23 */ /* 0x100fe20008000818 */
[--C-:B------:R-:W-:Y:S01]  /*7ec0*/  FFMA R126, R27, UR23, -R24.reuse ;  /* 0x000000171b7e7c23 */ /* 0x100fe20008000818 */
[----:B------:R-:W-:Y:S01]  /*7ed0*/  FFMA R119, R30, UR23, -R24 ;  /* 0x000000171e777c23 */ /* 0x000fe20008000818 */
[----:B------:R-:W-:Y:S02]  /*7ee0*/  FSETP.GEU.AND P4, PT, R120, -126, PT ;  /* 0xc2fc00007800780b */ /* 0x000fe40003f8e000 */
[----:B------:R-:W-:-:S03]  /*7ef0*/  FSETP.GEU.AND P5, PT, R127, -126, PT ;  /* 0xc2fc00007f00780b */ /* 0x000fc60003fae000 */
[----:B------:R-:W-:Y:S01]  /*7f00*/  @!P3 FMUL R124, R124, 0.5 ;  /* 0x3f0000007c7cb820 */ /* 0x000fe20000400000 */
[----:B------:R-:W-:-:S03]  /*7f10*/  FSETP.GEU.AND P6, PT, R126, -126, PT ;  /* 0xc2fc00007e00780b */ /* 0x000fc60003fce000 */
[----:B------:R1:W3:Y:S04]  /*7f20*/  MUFU.EX2 R26, R124 ;  /* 0x0000007c001a7308 */ /* 0x0002e80000000800 */
[----:B------:R-:W-:Y:S02]  /*7f30*/  @!P4 FMUL R120, R120, 0.5 ;  /* 0x3f0000007878c820 */ /* 0x000fe40000400000 */
[----:B------:R-:W-:-:S04]  /*7f40*/  @!P5 FMUL R127, R127, 0.5 ;  /* 0x3f0000007f7fd820 */ /* 0x000fc80000400000 */
[----:B------:R-:W4:Y:S01]  /*7f50*/  MUFU.EX2 R120, R120 ;  /* 0x0000007800787308 */ /* 0x000f220000000800 */
[----:B-123--:R-:W-:Y:S05]  /*7f60*/  @!P2 BRA `(.L_x_44) ;  /* 0x00000044001ca947 */ /* 0x00efea0003800000 */
.L_x_96:
[----:B------:R-:W-:Y:S05]  /*7f70*/  BSYNC B0 ;  /* 0x0000000000007941 */ /* 0x000fea0003800000 */
.L_x_43:
[----:B------:R-:W2:Y:S01]  /*7f80*/  MUFU.EX2 R27, R127 ;  /* 0x0000007f001b7308 */ /* 0x000ea20000000800 */
[----:B-1----:R-:W-:Y:S01]  /*7f90*/  FMUL R122, R123, UR23 ;  /* 0x000000177b7a7c20 */ /* 0x002fe20008400000 */
[----:B------:R-:W-:Y:S01]  /*7fa0*/  FFMA R125, R31, UR23, -R24 ;  /* 0x000000171f7d7c23 */ /* 0x000fe20008000818 */
[----:B------:R-:W-:Y:S01]  /*7fb0*/  @!P3 FMUL R26, R26, R26 ;  /* 0x0000001a1a1ab220 */ /* 0x000fe20000400000 */
[----:B------:R-:W-:Y:S01]  /*7fc0*/  @!P6 FMUL R126, R126, 0.5 ;  /* 0x3f0000007e7ee820 */ /* 0x000fe20000400000 */
[--C-:B------:R-:W-:Y:S01]  /*7fd0*/  FFMA R123, R121, UR23, -R122.reuse ;  /* 0x00000017797b7c23 */ /* 0x100fe2000800087a */
[--C-:B------:R-:W-:Y:S01]  /*7fe0*/  FFMA R121, R25, UR23, -R122.reuse ;  /* 0x0000001719797c23 */ /* 0x100fe2000800087a */
[----:B------:R-:W-:Y:S01]  /*7ff0*/  FSETP.GEU.AND P3, PT, R125, -126, PT ;  /* 0xc2fc00007d00780b */ /* 0x000fe20003f6e000 */
[----:B------:R1:W3:Y:S01]  /*8000*/  MUFU.EX2 R30, R126 ;  /* 0x0000007e001e7308 */ /* 0x0002e20000000800 */
[----:B------:R-:W-:Y:S01]  /*8010*/  FSETP.GEU.AND P2, PT, R119, -126, PT ;  /* 0xc2fc00007700780b */ /* 0x000fe20003f4e000 */
[--C-:B------:R-:W-:Y:S01]  /*8020*/  FFMA R25, R32, UR23, -R122.reuse ;  /* 0x0000001720197c23 */ /* 0x100fe2000800087a */
[--C-:B------:R-:W-:Y:S01]  /*8030*/  FFMA R28, R28, UR23, -R122.reuse ;  /* 0x000000171c1c7c23 */ /* 0x100fe2000800087a */
[----:B----4-:R-:W-:Y:S01]  /*8040*/  @!P4 FMUL R120, R120, R120 ;  /* 0x000000787878c220 */ /* 0x010fe20000400000 */
[----:B------:R-:W-:Y:S01]  /*8050*/  FSETP.GEU.AND P4, PT, R123, -126, PT ;  /* 0xc2fc00007b00780b */ /* 0x000fe20003f8e000 */
[--C-:B------:R-:W-:Y:S01]  /*8060*/  FFMA R29, R29, UR23, -R122.reuse ;  /* 0x000000171d1d7c23 */ /* 0x100fe2000800087a */
[----:B------:R-:W-:Y:S01]  /*8070*/  MOV R124, UR60 ;  /* 0x0000003c007c7c02 */ /* 0x000fe20008000f00 */
[----:B------:R-:W-:Y:S01]  /*8080*/  FFMA R33, R33, UR23, -R122 ;  /* 0x0000001721217c23 */ /* 0x000fe2000800087a */
[----:B--2---:R-:W-:Y:S01]  /*8090*/  @!P5 FMUL R27, R27, R27 ;  /* 0x0000001b1b1bd220 */ /* 0x004fe20000400000 */
[----:B------:R-:W-:Y:S01]  /*80a0*/  FSETP.GEU.AND P5, PT, R121, -126, PT ;  /* 0xc2fc00007900780b */ /* 0x000fe20003fae000 */
[----:B-1----:R-:W-:Y:S01]  /*80b0*/  FFMA R126, R34, UR23, -R24 ;  /* 0x00000017227e7c23 */ /* 0x002fe20008000818 */
[----:B------:R-:W-:Y:S01]  /*80c0*/  @!P3 FMUL R125, R125, 0.5 ;  /* 0x3f0000007d7db820 */ /* 0x000fe20000400000 */
[----:B------:R-:W-:-:S02]  /*80d0*/  IMAD R128, R19, 0x380, R124 ;  /* 0x0000038013807824 */ /* 0x000fc400078e027c */
[----:B------:R-:W-:Y:S01]  /*80e0*/  @!P2 FMUL R119, R119, 0.5 ;  /* 0x3f0000007777a820 */ /* 0x000fe20000400000 */
[--C-:B------:R-:W-:Y:S01]  /*80f0*/  FFMA R36, R36, UR23, -R122.reuse ;  /* 0x0000001724247c23 */ /* 0x100fe2000800087a */
[----:B------:R1:W2:Y:S01]  /*8100*/  MUFU.EX2 R32, R125 ;  /* 0x0000007d00207308 */ /* 0x0002a20000000800 */
[----:B---3--:R-:W-:Y:S01]  /*8110*/  @!P6 FMUL R30, R30, R30 ;  /* 0x0000001e1e1ee220 */ /* 0x008fe20000400000 */
[----:B------:R-:W-:Y:S01]  /*8120*/  FSETP.GEU.AND P6, PT, R28, -126, PT ;  /* 0xc2fc00001c00780b */ /* 0x000fe20003fce000 */
[----:B------:R-:W-:Y:S01]  /*8130*/  @!P4 FMUL R123, R123, 0.5 ;  /* 0x3f0000007b7bc820 */ /* 0x000fe20000400000 */
[--C-:B------:R-:W-:Y:S01]  /*8140*/  FFMA R37, R37, UR23, -R122.reuse ;  /* 0x0000001725257c23 */ /* 0x100fe2000800087a */
[--C-:B------:R-:W-:Y:S01]  /*8150*/  FFMA R40, R40, UR23, -R122.reuse ;  /* 0x0000001728287c23 */ /* 0x100fe2000800087a */
[----:B------:R-:W-:Y:S01]  /*8160*/  FFMA R44, R44, UR23, -R122 ;  /* 0x000000172c2c7c23 */ /* 0x000fe2000800087a */
[----:B------:R-:W-:Y:S01]  /*8170*/  @!P5 FMUL R121, R121, 0.5 ;  /* 0x3f0000007979d820 */ /* 0x000fe20000400000 */
[----:B------:R3:W4:Y:S01]  /*8180*/  MUFU.EX2 R31, R119 ;  /* 0x00000077001f7308 */ /* 0x0007220000000800 */
[----:B-1----:R-:W-:Y:S01]  /*8190*/  FFMA R125, R38, UR23, -R24 ;  /* 0x00000017267d7c23 */ /* 0x002fe20008000818 */
[--C-:B------:R-:W-:Y:S01]  /*81a0*/  FFMA R45, R45, UR23, -R122.reuse ;  /* 0x000000172d2d7c23 */ /* 0x100fe2000800087a */
[--C-:B------:R-:W-:Y:S01]  /*81b0*/  FFMA R48, R48, UR23, -R122.reuse ;  /* 0x0000001730307c23 */ /* 0x100fe2000800087a */
[--C-:B------:R-:W-:Y:S01]  /*81c0*/  FFMA R49, R49, UR23, -R122.reuse ;  /* 0x0000001731317c23 */ /* 0x100fe2000800087a */
[--C-:B------:R-:W-:Y:S01]  /*81d0*/  FFMA R52, R52, UR23, -R122.reuse ;  /* 0x0000001734347c23 */ /* 0x100fe2000800087a */
[--C-:B------:R-:W-:Y:S01]  /*81e0*/  FFMA R53, R53, UR23, -R122.reuse ;  /* 0x0000001735357c23 */ /* 0x100fe2000800087a */
[----:B------:R-:W-:Y:S01]  /*81f0*/  @!P6 FMUL R28, R28, 0.5 ;  /* 0x3f0000001c1ce820 */ /* 0x000fe20000400000 */
[----:B------:R-:W1:Y:S01]  /*8200*/  MUFU.EX2 R121, R121 ;  /* 0x0000007900797308 */ /* 0x000e620000000800 */
[----:B--2---:R-:W-:Y:S01]  /*8210*/  @!P3 FMUL R32, R32, R32 ;  /* 0x000000202020b220 */ /* 0x004fe20000400000 */
[----:B------:R-:W-:Y:S01]  /*8220*/  FSETP.GEU.AND P3, PT, R25, -126, PT ;  /* 0xc2fc00001900780b */ /* 0x000fe20003f6e000 */
[----:B---3--:R-:W-:Y:S01]  /*8230*/  FFMA R119, R41, UR23, -R122 ;  /* 0x0000001729777c23 */ /* 0x008fe2000800087a */
[--C-:B------:R-:W-:Y:S01]  /*8240*/  FFMA R127, R35, UR23, -R24.reuse ;  /* 0x00000017237f7c23 */ /* 0x100fe20008000818 */
[--C-:B------:R-:W-:Y:S01]  /*8250*/  FFMA R124, R39, UR23, -R24.reuse ;  /* 0x00000017277c7c23 */ /* 0x100fe20008000818 */
[--C-:B------:R-:W-:Y:S01]  /*8260*/  FFMA R122, R43, UR23, -R24.reuse ;  /* 0x000000172b7a7c23 */ /* 0x100fe20008000818 */
[--C-:B------:R-:W-:Y:S01]  /*8270*/  FFMA R46, R46, UR23, -R24.reuse ;  /* 0x000000172e2e7c23 */ /* 0x100fe20008000818 */
[----:B------:R-:W2:Y:S01]  /*8280*/  MUFU.EX2 R34, R28 ;  /* 0x0000001c00227308 */ /* 0x000ea20000000800 */
[----:B----4-:R-:W-:Y:S01]  /*8290*/  @!P2 FMUL R31, R31, R31 ;  /* 0x0000001f1f1fa220 */ /* 0x010fe20000400000 */
[----:B------:R-:W-:Y:S01]  /*82a0*/  FSETP.GEU.AND P2, PT, R29, -126, PT ;  /* 0xc2fc00001d00780b */ /* 0x000fe20003f4e000 */
[--C-:B------:R-:W-:Y:S01]  /*82b0*/  FFMA R47, R47, UR23, -R24.reuse ;  /* 0x000000172f2f7c23 */ /* 0x100fe20008000818 */
[--C-:B------:R-:W-:Y:S01]  /*82c0*/  FFMA R50, R50, UR23, -R24.reuse ;  /* 0x0000001732327c23 */ /* 0x100fe20008000818 */
[--C-:B------:R-:W-:Y:S01]  /*82d0*/  FFMA R51, R51, UR23, -R24.reuse ;  /* 0x0000001733337c23 */ /* 0x100fe20008000818 */
[--C-:B------:R-:W-:Y:S01]  /*82e0*/  FFMA R54, R54, UR23, -R24.reuse ;  /* 0x0000001736367c23 */ /* 0x100fe20008000818 */
[----:B------:R-:W-:Y:S01]  /*82f0*/  @!P3 FMUL R25, R25, 0.5 ;  /* 0x3f0000001919b820 */ /* 0x000fe20000400000 */
[----:B------:R3:W4:Y:S01]  /*8300*/  MUFU.EX2 R41, R123 ;  /* 0x0000007b00297308 */ /* 0x0007220000000800 */
[----:B-1----:R-:W-:Y:S01]  /*8310*/  @!P5 FMUL R121, R121, R121 ;  /* 0x000000797979d220 */ /* 0x002fe20000400000 */
[----:B------:R-:W-:Y:S01]  /*8320*/  FSETP.GEU.AND P5, PT, R126, -126, PT ;  /* 0xc2fc00007e00780b */ /* 0x000fe20003fae000 */
[--C-:B------:R-:W-:Y:S01]  /*8330*/  FFMA R55, R55, UR23, -R24.reuse ;  /* 0x0000001737377c23 */ /* 0x100fe20008000818 */
[----:B------:R-:W-:Y:S05]  /*8340*/  WARPSYNC.ALL ;  /* 0x0000000000007948 */ /* 0x000fea0003800000 */
[----:B------:R1:W5:Y:S01]  /*8350*/  MUFU.EX2 R28, R25 ;  /* 0x00000019001c7308 */ /* 0x0003620000000800 */
[----:B------:R-:W-:Y:S01]  /*8360*/  @!P2 FMUL R29, R29, 0.5 ;  /* 0x3f0000001d1da820 */ /* 0x000fe20000400000 */
[----:B---3--:R-:W-:Y:S01]  /*8370*/  FFMA R123, R42, UR23, -R24 ;  /* 0x000000172a7b7c23 */ /* 0x008fe20008000818 */
[----:B------:R-:W-:Y:S01]  /*8380*/  VIADD R24, R128, 0x180 ;  /* 0x0000018080187836 */ /* 0x000fe20000000000 */
[----:B------:R-:W-:Y:S01]  /*8390*/  MOV R129, 0xc0000010 ;  /* 0xc000001000817802 */ /* 0x000fe20000000f00 */
[----:B------:R-:W-:Y:S01]  /*83a0*/  FFMA R17, R120, R17, R27 ;  /* 0x0000001178117223 */ /* 0x000fe2000000001b */
[----:B------:R-:W-:Y:S01]  /*83b0*/  @!P5 FMUL R126, R126, 0.5 ;  /* 0x3f0000007e7ed820 */ /* 0x000fe20000400000 */
[----:B--2---:R-:W-:Y:S01]  /*83c0*/  @!P6 FMUL R34, R34, R34 ;  /* 0x000000222222e220 */ /* 0x004fe20000400000 */
[----:B------:R-:W2:Y:S01]  /*83d0*/  MUFU.EX2 R29, R29 ;  /* 0x0000001d001d7308 */ /* 0x000ea20000000800 */
[----:B------:R-:W-:Y:S01]  /*83e0*/  R2UR UR18, R24 ;  /* 0x00000000181272ca */ /* 0x000fe200000e0000 */
[----:B----4-:R-:W-:Y:S01]  /*83f0*/  @!P4 FMUL R41, R41, R41 ;  /* 0x000000292929c220 */ /* 0x010fe20000400000 */
[C---:B------:R-:W-:Y:S01]  /*8400*/  IADD3 R24, R128.reuse, 0x280, RZ ;  /* 0x0000028080187810 */ /* 0x040fe20007ffe0ff */
[----:B-1----:R-:W-:Y:S01]  /*8410*/  IMAD.MOV.U32 R25, RZ, RZ, -0x3ffffff0 ;  /* 0xc0000010ff197424 */ /* 0x002fe200078e00ff */
[----:B------:R-:W-:Y:S01]  /*8420*/  R2UR UR6, R128 ;  /* 0x00000000800672ca */ /* 0x000fe200000e0000 */
[----:B------:R-:W-:Y:S01]  /*8430*/  FMUL R104, R104, R26 ;  /* 0x0000001a68687220 */ /* 0x000fe20000400000 */
[----:B------:R-:W-:Y:S01]  /*8440*/  R2UR UR30, R24 ;  /* 0x00000000181e72ca */ /* 0x000fe200000e0000 */
[----:B------:R-:W1:Y:S01]  /*8450*/  MUFU.EX2 R38, R126 ;  /* 0x0000007e00267308 */ /* 0x000e620000000800 */
[----:B-----5:R-:W-:Y:S01]  /*8460*/  @!P3 FMUL R28, R28, R28 ;  /* 0x0000001c1c1cb220 */ /* 0x020fe20000400000 */
[----:B------:R-:W-:Y:S01]  /*8470*/  FSETP.GEU.AND P3, PT, R37, -126, PT ;  /* 0xc2fc00002500780b */ /* 0x000fe20003f6e000 */
[-C--:B------:R-:W-:Y:S01]  /*8480*/  FMUL R105, R105, R26.reuse ;  /* 0x0000001a69697220 */ /* 0x080fe20000400000 */
[----:B------:R-:W-:Y:S01]  /*8490*/  IADD3 R24, R128, 0x20, RZ ;  /* 0x0000002080187810 */ /* 0x000fe20007ffe0ff */
[-C--:B------:R-:W-:Y:S01]  /*84a0*/  FMUL R108, R108, R26.reuse ;  /* 0x0000001a6c6c7220 */ /* 0x080fe20000400000 */
[----:B------:R-:W-:Y:S01]  /*84b0*/  R2UR UR7, R129 ;  /* 0x00000000810772ca */ /* 0x000fe200000e0000 */
[----:B------:R-:W-:Y:S01]  /*84c0*/  FMUL R109, R109, R26 ;  /* 0x0000001a6d6d7220 */ /* 0x000fe20000400000 */
[----:B------:R-:W-:Y:S01]  /*84d0*/  R2UR UR38, R24 ;  /* 0x00000000182672ca */ /* 0x000fe200000e0000 */
[----:B------:R-:W-:-:S02]  /*84e0*/  VIADD R24, R128, 0x120 ;  /* 0x0000012080187836 */ /* 0x000fc40000000000 */
[----:B--2---:R-:W-:Y:S01]  /*84f0*/  @!P2 FMUL R29, R29, R29 ;  /* 0x0000001d1d1da220 */ /* 0x004fe20000400000 */
[C---:B------:R-:W-:Y:S01]  /*8500*/  R2UR UR19, R25.reuse ;  /* 0x00000000191372ca */ /* 0x040fe200000e0000 */
[-C--:B------:R-:W-:Y:S01]  /*8510*/  FMUL R106, R106, R120.reuse ;  /* 0x000000786a6a7220 */ /* 0x080fe20000400000 */
[----:B------:R-:W-:Y:S01]  /*8520*/  R2UR UR31, R25 ;  /* 0x00000000191f72ca */ /* 0x000fe200000e0000 */
[----:B------:R-:W-:Y:S01]  /*8530*/  FMUL R107, R107, R120 ;  /* 0x000000786b6b7220 */ /* 0x000fe20000400000 */
[----:B------:R-:W-:Y:S01]  /*8540*/  @!P3 FMUL R37, R37, 0.5 ;  /* 0x3f0000002525b820 */ /* 0x000fe20000400000 */
[----:B------:R-:W-:Y:S01]  /*8550*/  R2UR UR46, R24 ;  /* 0x00000000182e72ca */ /* 0x000fe200000e0000 */
[----:B-1----:R-:W-:Y:S01]  /*8560*/  @!P5 FMUL R38, R38, R38 ;  /* 0x000000262626d220 */ /* 0x002fe20000400000 */
[----:B------:R-:W-:Y:S01]  /*8570*/  FSETP.GEU.AND P5, PT, R124, -126, PT ;  /* 0xc2fc00007c00780b */ /* 0x000fe20003fae000 */
[----:B------:R-:W-:Y:S01]  /*8580*/  FFMA R24, R26, R15, R41 ;  /* 0x0000000f1a187223 */ /* 0x000fe20000000029 */
[----:B------:R-:W1:Y:S01]  /*8590*/  MUFU.EX2 R39, R37 ;  /* 0x0000002500277308 */ /* 0x000e620000000800 */
[C---:B------:R-:W-:Y:S01]  /*85a0*/  R2UR UR39, R25.reuse ;  /* 0x00000000192772ca */ /* 0x040fe200000e0000 */
[-C--:B------:R-:W-:Y:S01]  /*85b0*/  FMUL R110, R110, R120.reuse ;  /* 0x000000786e6e7220 */ /* 0x080fe20000400000 */
[----:B------:R-:W-:Y:S01]  /*85c0*/  R2UR UR47, R25 ;  /* 0x00000000192f72ca */ /* 0x000fe200000e0000 */
[----:B------:R-:W-:Y:S01]  /*85d0*/  FMUL R111, R111, R120 ;  /* 0x000000786f6f7220 */ /* 0x000fe20000400000 */
[-C--:B------:R-:W-:Y:S01]  /*85e0*/  FMUL R96, R96, R26.reuse ;  /* 0x0000001a60607220 */ /* 0x080fe20000400000 */
[-C--:B------:R-:W-:Y:S01]  /*85f0*/  FMUL R97, R97, R26.reuse ;  /* 0x0000001a61617220 */ /* 0x080fe20000400000 */
[-C--:B------:R-:W-:Y:S01]  /*8600*/  FMUL R100, R100, R26.reuse ;  /* 0x0000001a64647220 */ /* 0x080fe20000400000 */
[-C--:B------:R-:W-:Y:S01]  /*8610*/  FMUL R101, R101, R26.reuse ;  /* 0x0000001a65657220 */ /* 0x080fe20000400000 */
[-C--:B------:R-:W-:Y:S01]  /*8620*/  FMUL R88, R88, R26.reuse ;  /* 0x0000001a58587220 */ /* 0x080fe20000400000 */
[-C--:B------:R-:W-:Y:S01]  /*8630*/  FMUL R89, R89, R26.reuse ;  /* 0x0000001a59597220 */ /* 0x080fe20000400000 */
[----:B------:R-:W-:Y:S01]  /*8640*/  @!P5 FMUL R124, R124, 0.5 ;  /* 0x3f0000007c7cd820 */ /* 0x000fe20000400000 */
[-C--:B------:R-:W-:Y:S01]  /*8650*/  FMUL R92, R92, R26.reuse ;  /* 0x0000001a5c5c7220 */ /* 0x080fe20000400000 */
[-C--:B------:R-:W-:Y:S01]  /*8660*/  FMUL R93, R93, R26.reuse ;  /* 0x0000001a5d5d7220 */ /* 0x080fe20000400000 */
[-C--:B------:R-:W-:Y:S01]  /*8670*/  FMUL R80, R80, R26.reuse ;  /* 0x0000001a50507220 */ /* 0x080fe20000400000 */
[----:B------:R2:W3:Y:S01]  /*8680*/  MUFU.EX2 R37, R124 ;  /* 0x0000007c00257308 */ /* 0x0004e20000000800 */
[-C--:B------:R-:W-:Y:S01]  /*8690*/  FMUL R81, R81, R26.reuse ;  /* 0x0000001a51517220 */ /* 0x080fe20000400000 */
[-C--:B------:R-:W-:Y:S01]  /*86a0*/  FMUL R84, R84, R26.reuse ;  /* 0x0000001a54547220 */ /* 0x080fe20000400000 */
[-C--:B------:R-:W-:Y:S01]  /*86b0*/  FMUL R85, R85, R26.reuse ;  /* 0x0000001a55557220 */ /* 0x080fe20000400000 */
[-C--:B------:R-:W-:Y:S01]  /*86c0*/  FMUL R72, R72, R26.reuse ;  /* 0x0000001a48487220 */ /* 0x080fe20000400000 */
[-C--:B------:R-:W-:Y:S01]  /*86d0*/  FMUL R73, R73, R26.reuse ;  /* 0x0000001a49497220 */ /* 0x080fe20000400000 */
[-C--:B------:R-:W-:Y:S01]  /*86e0*/  FMUL R76, R76, R26.reuse ;  /* 0x0000001a4c4c7220 */ /* 0x080fe20000400000 */
[-C--:B------:R-:W-:Y:S01]  /*86f0*/  FMUL R77, R77, R26.reuse ;  /* 0x0000001a4d4d7220 */ /* 0x080fe20000400000 */
[-C--:B------:R-:W-:Y:S01]  /*8700*/  FMUL R64, R64, R26.reuse ;  /* 0x0000001a40407220 */ /* 0x080fe20000400000 */
[----:B--2---:R-:W-:Y:S01]  /*8710*/  FADD R124, R17, R30 ;  /* 0x0000001e117c7221 */ /* 0x004fe20000000000 */
[-C--:B------:R-:W-:Y:S01]  /*8720*/  FMUL R65, R65, R26.reuse ;  /* 0x0000001a41417220 */ /* 0x080fe20000400000 */
[-C--:B------:R-:W-:Y:S01]  /*8730*/  FMUL R68, R68, R26.reuse ;  /* 0x0000001a44447220 */ /* 0x080fe20000400000 */
[-C--:B------:R-:W-:Y:S01]  /*8740*/  FMUL R69, R69, R26.reuse ;  /* 0x0000001a45457220 */ /* 0x080fe20000400000 */
[-C--:B------:R-:W-:Y:S01]  /*8750*/  FMUL R56, R56, R26.reuse ;  /* 0x0000001a38387220 */ /* 0x080fe20000400000 */
[-C--:B------:R-:W-:Y:S01]  /*8760*/  FMUL R57, R57, R26.reuse ;  /* 0x0000001a39397220 */ /* 0x080fe20000400000 */
[-C--:B------:R-:W-:Y:S01]  /*8770*/  FMUL R60, R60, R26.reuse ;  /* 0x0000001a3c3c7220 */ /* 0x080fe20000400000 */
[----:B------:R-:W-:Y:S01]  /*8780*/  FMUL R61, R61, R26 ;  /* 0x0000001a3d3d7220 */ /* 0x000fe20000400000 */
[----:B------:R-:W-:Y:S01]  /*8790*/  F2FP.F16.F32.PACK_AB R25, R30, R27 ;  /* 0x0000001b1e19723e */ /* 0x000fe200000000ff */
[----:B------:R-:W-:Y:S01]  /*87a0*/  FADD R17, R24, R121 ;  /* 0x0000007918117221 */ /* 0x000fe20000000000 */
[----:B------:R-:W-:Y:S01]  /*87b0*/  F2FP.F16.F32.PACK_AB R27, R32, R31 ;  /* 0x0000001f201b723e */ /* 0x000fe200000000ff */
[----:B------:R-:W-:Y:S01]  /*87c0*/  VIADD R42, R128, 0x80 ;  /* 0x00000080802a7836 */ /* 0x000fe20000000000 */
[----:B------:R-:W-:Y:S01]  /*87d0*/  F2FP.F16.F32.PACK_AB R24, R121, R41 ;  /* 0x000000297918723e */ /* 0x000fe200000000ff */
[----:B------:R-:W-:Y:S01]  /*87e0*/  IMAD.MOV.U32 R43, RZ, RZ, -0x3ffffff0 ;  /* 0xc0000010ff2b7424 */ /* 0x000fe200078e00ff */
[----:B------:R-:W-:Y:S01]  /*87f0*/  F2FP.F16.F32.PACK_AB R26, R29, R34 ;  /* 0x000000221d1a723e */ /* 0x000fe200000000ff */
[-C--:B------:R-:W-:Y:S01]  /*8800*/  FMUL R98, R98, R120.reuse ;  /* 0x0000007862627220 */ /* 0x080fe20000400000 */
[----:B------:R-:W-:Y:S01]  /*8810*/  R2UR UR10, R42 ;  /* 0x000000002a0a72ca */ /* 0x000fe200000e0000 */
[-C--:B------:R-:W-:Y:S01]  /*8820*/  FMUL R99, R99, R120.reuse ;  /* 0x0000007863637220 */ /* 0x080fe20000400000 */
[----:B------:R-:W-:Y:S01]  /*8830*/  WARPGROUP.ARRIVE ;  /* 0x00000000000079c5 */ /* 0x000fe20000000000 */
[----:B------:R-:W-:Y:S01]  /*8840*/  R2UR UR11, R43 ;  /* 0x000000002b0b72ca */ /* 0x000fe200000e0000 */
[-C--:B------:R-:W-:Y:S01]  /*8850*/  FMUL R102, R102, R120.reuse ;  /* 0x0000007866667220 */ /* 0x080fe20000400000 */
[-C--:B------:R-:W-:Y:S01]  /*8860*/  FMUL R103, R103, R120.reuse ;  /* 0x0000007867677220 */ /* 0x080fe20000400000 */
[----:B------:R-:W-:Y:S01]  /*8870*/  IADD3 R42, R128, 0x100, RZ ;  /* 0x00000100802a7810 */ /* 0x000fe20007ffe0ff */
[-C--:B------:R-:W-:Y:S01]  /*8880*/  FMUL R90, R90, R120.reuse ;  /* 0x000000785a5a7220 */ /* 0x080fe20000400000 */
[----:B------:R-:W-:Y:S01]  /*8890*/  HGMMA.64x16x16.F32 R104, R24, gdesc[UR4].tnspB, R104, gsb0 ;  /* 0x4020000418687df0 */ /* 0x000fe20008000868 */
[----:B------:R-:W-:Y:S01]  /*88a0*/  R2UR UR15, R43 ;  /* 0x000000002b0f72ca */ /* 0x000fe200000e0000 */
[-C--:B------:R-:W-:Y:S01]  /*88b0*/  FMUL R91, R91, R120.reuse ;  /* 0x000000785b5b7220 */ /* 0x080fe20000400000 */
[----:B------:R-:W-:Y:S01]  /*88c0*/  R2UR UR14, R42 ;  /* 0x000000002a0e72ca */ /* 0x000fe200000e0000 */
[-C--:B------:R-:W-:Y:S01]  /*88d0*/  FMUL R94, R94, R120.reuse ;  /* 0x000000785e5e7220 */ /* 0x080fe20000400000 */
[-C--:B------:R-:W-:Y:S01]  /*88e0*/  FMUL R95, R95, R120.reuse ;  /* 0x000000785f5f7220 */ /* 0x080fe20000400000 */
[-C--:B------:R-:W-:Y:S01]  /*88f0*/  FMUL R82, R82, R120.reuse ;  /* 0x0000007852527220 */ /* 0x080fe20000400000 */
[-C--:B------:R-:W-:Y:S01]  /*8900*/  FMUL R83, R83, R120.reuse ;  /* 0x0000007853537220 */ /* 0x080fe20000400000 */
[-C--:B------:R-:W-:Y:S01]  /*8910*/  FMUL R86, R86, R120.reuse ;  /* 0x0000007856567220 */ /* 0x080fe20000400000 */
[-C--:B------:R-:W-:Y:S01]  /*8920*/  FMUL R87, R87, R120.reuse ;  /* 0x0000007857577220 */ /* 0x080fe20000400000 */
[----:B------:R-:W-:Y:S01]  /*8930*/  IADD3 R42, R128, 0x200, RZ ;  /* 0x00000200802a7810 */ /* 0x000fe20007ffe0ff */
[-C--:B------:R-:W-:Y:S01]  /*8940*/  FMUL R74, R74, R120.reuse ;  /* 0x000000784a4a7220 */ /* 0x080fe20000400000 */
        /* <DEDUP_REMOVED lines=9> */
[----:B------:R-:W-:Y:S01]  /*89e0*/  FSETP.GEU.AND P4, PT, R33, -126, PT ;  /* 0xc2fc00002100780b */ /* 0x000fe20003f8e000 */
[----:B------:R-:W-:Y:S01]  /*89f0*/  VIADD R126, R128, 0x300 ;  /* 0x00000300807e7836 */ /* 0x000fe20000000000 */
[----:B------:R-:W-:Y:S01]  /*8a00*/  FSETP.GEU.AND P6, PT, R127, -126, PT ;  /* 0xc2fc00007f00780b */ /* 0x000fe20003fce000 */
[-C--:B------:R-:W-:Y:S01]  /*8a10*/  FMUL R58, R58, R120.reuse ;  /* 0x000000783a3a7220 */ /* 0x080fe20000400000 */
[-C--:B------:R-:W-:Y:S01]  /*8a20*/  FMUL R59, R59, R120.reuse ;  /* 0x000000783b3b7220 */ /* 0x080fe20000400000 */
[-C--:B------:R-:W-:Y:S01]  /*8a30*/  FMUL R62, R62, R120.reuse ;  /* 0x000000783e3e7220 */ /* 0x080fe20000400000 */
[----:B------:R-:W-:Y:S01]  /*8a40*/  R2UR UR34, R126 ;  /* 0x000000007e2272ca */ /* 0x000fe200000e0000 */
[----:B------:R-:W-:Y:S01]  /*8a50*/  FMUL R63, R63, R120 ;  /* 0x000000783f3f7220 */ /* 0x000fe20000400000 */
[----:B------:R-:W-:Y:S01]  /*8a60*/  FSETP.GEU.AND P2, PT, R36, -126, PT ;  /* 0xc2fc00002400780b */ /* 0x000fe20003f4e000 */
[----:B-1----:R-:W-:Y:S01]  /*8a70*/  @!P3 FMUL R39, R39, R39 ;  /* 0x000000272727b220 */ /* 0x002fe20000400000 */
[----:B---3--:R-:W-:Y:S01]  /*8a80*/  @!P5 FMUL R37, R37, R37 ;  /* 0x000000252525d220 */ /* 0x008fe20000400000 */
[----:B------:R-:W-:Y:S01]  /*8a90*/  IADD3 R126, R128, 0xa0, RZ ;  /* 0x000000a0807e7810 */ /* 0x000fe20007ffe0ff */
[----:B------:R-:W-:Y:S01]  /*8aa0*/  FADD R15, R124, R31 ;  /* 0x0000001f7c0f7221 */ /* 0x000fe20000000000 */
[----:B------:R-:W-:Y:S01]  /*8ab0*/  @!P4 FMUL R33, R33, 0.5 ;  /* 0x3f0000002121c820 */ /* 0x000fe20000400000 */
[----:B------:R-:W-:Y:S01]  /*8ac0*/  IADD3 R130, R128, 0x1a0, RZ ;  /* 0x000001a080827810 */ /* 0x000fe20007ffe0ff */
[----:B------:R-:W-:Y:S01]  /*8ad0*/  @!P6 FMUL R127, R127, 0.5 ;  /* 0x3f0000007f7fe820 */ /* 0x000fe20000400000 */
[----:B------:R-:W-:Y:S01]  /*8ae0*/  R2UR UR42, R126 ;  /* 0x000000007e2a72ca */ /* 0x000fe200000e0000 */
[----:B------:R-:W1:Y:S01]  /*8af0*/  MUFU.EX2 R35, R33 ;  /* 0x0000002100237308 */ /* 0x000e620000000800 */
[----:B------:R-:W-:Y:S01]  /*8b00*/  MOV R131, 0xc0000010 ;  /* 0xc000001000837802 */ /* 0x000fe20000000f00 */
[----:B------:R-:W-:Y:S01]  /*8b10*/  VIADD R126, R128, 0x220 ;  /* 0x00000220807e7836 */ /* 0x000fe20000000000 */
[----:B------:R-:W-:Y:S01]  /*8b20*/  R2UR UR50, R130 ;  /* 0x00000000823272ca */ /* 0x000fe200000e0000 */
[----:B------:R-:W-:-:S02]  /*8b30*/  WARPGROUP.DEPBAR.LE gsb0, 0x0 ;  /* 0x00008000000079c5 */ /* 0x000fc40000010000 */
[----:B------:R-:W-:Y:S01]  /*8b40*/  WARPGROUP.ARRIVE ;  /* 0x00000000000079c5 */ /* 0x000fe20000000000 */
[----:B------:R-:W-:Y:S01]  /*8b50*/  @!P2 FMUL R36, R36, 0.5 ;  /* 0x3f0000002424a820 */ /* 0x000fe20000400000 */
[----:B------:R2:W3:Y:S01]  /*8b60*/  MUFU.EX2 R33, R127 ;  /* 0x0000007f00217308 */ /* 0x0004e20000000800 */
[----:B------:R-:W-:Y:S01]  /*8b70*/  R2UR UR51, R131 ;  /* 0x00000000833372ca */ /* 0x000fe200000e0000 */
[----:B------:R-:W-:Y:S01]  /*8b80*/  VIADD R124, R128, 0x2a0 ;  /* 0x000002a0807c7836 */ /* 0x000fe20000000000 */
[----:B------:R-:W-:Y:S01]  /*8b90*/  R2UR UR54, R126 ;  /* 0x000000007e3672ca */ /* 0x000fe200000e0000 */
[----:B------:R-:W-:Y:S01]  /*8ba0*/  HGMMA.64x16x16.F32 R96, R24, gdesc[UR8].tnspB, R96, gsb0 ;  /* 0x4020000818607df0 */ /* 0x000fe20008000860 */
[----:B------:R-:W-:Y:S01]  /*8bb0*/  FSETP.GEU.AND P3, PT, R123, -126, PT ;  /* 0xc2fc00007b00780b */ /* 0x000fe20003f6e000 */
[----:B------:R-:W-:Y:S01]  /*8bc0*/  FADD R30, R17, R34 ;  /* 0x00000022111e7221 */ /* 0x000fe20000000000 */
[----:B------:R-:W-:Y:S01]  /*8bd0*/  FSETP.GEU.AND P5, PT, R44, -126, PT ;  /* 0xc2fc00002c00780b */ /* 0x000fe20003fae000 */
[----:B------:R-:W4:Y:S01]  /*8be0*/  MUFU.EX2 R36, R36 ;  /* 0x0000002400247308 */ /* 0x000f220000000800 */
[----:B--2---:R-:W-:-:S02]  /*8bf0*/  IMAD.MOV.U32 R127, RZ, RZ, -0x3ffffff0 ;  /* 0xc0000010ff7f7424 */ /* 0x004fc400078e00ff */
[----:B-1----:R-:W-:Y:S01]  /*8c00*/  @!P4 FMUL R35, R35, R35 ;  /* 0x000000232323c220 */ /* 0x002fe20000400000 */
[----:B------:R-:W-:Y:S01]  /*8c10*/  FSETP.GEU.AND P4, PT, R125, -126, PT ;  /* 0xc2fc00007d00780b */ /* 0x000fe20003f8e000 */
[----:B------:R-:W-:Y:S01]  /*8c20*/  FADD R29, R30, R29 ;  /* 0x0000001d1e1d7221 */ /* 0x000fe20000000000 */
[C---:B------:R-:W-:Y:S01]  /*8c30*/  IADD3 R120, R128.reuse, 0xc0, RZ ;  /* 0x000000c080787810 */ /* 0x040fe20007ffe0ff */
[----:B------:R-:W-:Y:S01]  /*8c40*/  VIADD R30, R128, 0xe0 ;  /* 0x000000e0801e7836 */ /* 0x000fe20000000000 */
[----:B------:R-:W-:Y:S01]  /*8c50*/  R2UR UR35, R127 ;  /* 0x000000007f2372ca */ /* 0x000fe200000e0000 */
[----:B------:R-:W-:Y:S01]  /*8c60*/  FADD R15, R15, R32 ;  /* 0x000000200f0f7221 */ /* 0x000fe20000000000 */
[----:B---3--:R-:W-:Y:S01]  /*8c70*/  @!P6 FMUL R33, R33, R33 ;  /* 0x000000212121e220 */ /* 0x008fe20000400000 */
[----:B------:R-:W-:Y:S01]  /*8c80*/  R2UR UR43, R127 ;  /* 0x000000007f2b72ca */ /* 0x000fe200000e0000 */
[----:B------:R-:W-:Y:S01]  /*8c90*/  @!P3 FMUL R123, R123, 0.5 ;  /* 0x3f0000007b7bb820 */ /* 0x000fe20000400000 */
[----:B------:R-:W-:Y:S01]  /*8ca0*/  R2UR UR55, R127 ;  /* 0x000000007f3772ca */ /* 0x000fe200000e0000 */
[----:B------:R-:W-:Y:S01]  /*8cb0*/  @!P5 FMUL R44, R44, 0.5 ;  /* 0x3f0000002c2cd820 */ /* 0x000fe20000400000 */
[----:B------:R-:W-:Y:S01]  /*8cc0*/  FSETP.GEU.AND P6, PT, R40, -126, PT ;  /* 0xc2fc00002800780b */ /* 0x000fe20003fce000 */
[----:B------:R-:W1:Y:S01]  /*8cd0*/  MUFU.EX2 R43, R123 ;  /* 0x0000007b002b7308 */ /* 0x000e620000000800 */
[----:B------:R-:W-:Y:S01]  /*8ce0*/  @!P4 FMUL R125, R125, 0.5 ;  /* 0x3f0000007d7dc820 */ /* 0x000fe20000400000 */
[----:B----4-:R-:W-:Y:S01]  /*8cf0*/  @!P2 FMUL R36, R36, R36 ;  /* 0x000000242424a220 */ /* 0x010fe20000400000 */
[----:B------:R-:W-:Y:S01]  /*8d00*/  FSETP.GEU.AND P2, PT, R119, -126, PT ;  /* 0xc2fc00007700780b */ /* 0x000fe20003f4e000 */
[----:B------:R-:W-:Y:S01]  /*8d10*/  VIADD R5, R5, 0x1 ;  /* 0x0000000105057836 */ /* 0x000fe20000000000 */
[----:B------:R-:W-:-:S02]  /*8d20*/  MOV R121, 0xc0000010 ;  /* 0xc000001000797802 */ /* 0x000fc40000000f00 */
[----:B------:R-:W-:Y:S01]  /*8d30*/  MOV R31, 0xc0000010 ;  /* 0xc0000010001f7802 */ /* 0x000fe20000000f00 */
[----:B------:R2:W3:Y:S01]  /*8d40*/  MUFU.EX2 R42, R125 ;  /* 0x0000007d002a7308 */ /* 0x0004e20000000800 */
[----:B------:R-:W-:-:S03]  /*8d50*/  MOV R129, 0xc0000010 ;  /* 0xc000001000817802 */ /* 0x000fc60000000f00 */
[----:B------:R-:W-:-:S04]  /*8d60*/  @!P6 FMUL R40, R40, 0.5 ;  /* 0x3f0000002828e820 */ /* 0x000fc80000400000 */
[----:B------:R-:W-:Y:S01]  /*8d70*/  @!P2 FMUL R119, R119, 0.5 ;  /* 0x3f0000007777a820 */ /* 0x000fe20000400000 */
[----:B--2---:R-:W-:Y:S01]  /*8d80*/  IMAD.MOV.U32 R125, RZ, RZ, -0x3ffffff0 ;  /* 0xc0000010ff7d7424 */ /* 0x004fe200078e00ff */
[----:B------:R-:W2:Y:S01]  /*8d90*/  MUFU.EX2 R40, R40 ;  /* 0x0000002800287308 */ /* 0x000ea20000000800 */
[----:B-1----:R-:W-:Y:S01]  /*8da0*/  @!P3 FMUL R43, R43, R43 ;  /* 0x0000002b2b2bb220 */ /* 0x002fe20000400000 */
[----:B------:R-:W-:Y:S01]  /*8db0*/  FSETP.GEU.AND P3, PT, R47, -126, PT ;  /* 0xc2fc00002f00780b */ /* 0x000fe20003f6e000 */
[----:B------:R-:W-:Y:S02]  /*8dc0*/  WARPGROUP.DEPBAR.LE gsb0, 0x0 ;  /* 0x00008000000079c5 */ /* 0x000fe40000010000 */
[----:B------:R-:W-:Y:S01]  /*8dd0*/  WARPGROUP.ARRIVE ;  /* 0x00000000000079c5 */ /* 0x000fe20000000000 */
[----:B---3--:R-:W-:Y:S02]  /*8de0*/  @!P4 FMUL R42, R42, R42 ;  /* 0x0000002a2a2ac220 */ /* 0x008fe40000400000 */
[----:B------:R-:W1:Y:S01]  /*8df0*/  MUFU.EX2 R119, R119 ;  /* 0x0000007700777308 */ /* 0x000e620000000800 */
[----:B------:R-:W-:-:S02]  /*8e00*/  FSETP.GEU.AND P4, PT, R122, -126, PT ;  /* 0xc2fc00007a00780b */ /* 0x000fc40003f8e000 */
[----:B------:R-:W-:Y:S01]  /*8e10*/  HGMMA.64x16x16.F32 R88, R24, gdesc[UR12].tnspB, R88, gsb0 ;  /* 0x4020000c18587df0 */ /* 0x000fe20008000858 */
[----:B------:R-:W-:-:S03]  /*8e20*/  R2UR UR14, R124 ;  /* 0x000000007c0e72ca */ /* 0x000fc600000e0000 */
[----:B------:R-:W-:Y:S01]  /*8e30*/  @!P3 FMUL R47, R47, 0.5 ;  /* 0x3f0000002f2fb820 */ /* 0x000fe20000400000 */
[----:B------:R-:W-:Y:S01]  /*8e40*/  R2UR UR15, R125 ;  /* 0x000000007d0f72ca */ /* 0x000fe200000e0000 */
[----:B--2---:R-:W-:Y:S01]  /*8e50*/  @!P6 FMUL R40, R40, R40 ;  /* 0x000000282828e220 */ /* 0x004fe20000400000 */
[----:B------:R-:W-:Y:S01]  /*8e60*/  FSETP.GEU.AND P6, PT, R45, -126, PT ;  /* 0xc2fc00002d00780b */ /* 0x000fe20003fce000 */
[----:B------:R-:W2:Y:S03]  /*8e70*/  MUFU.EX2 R44, R44 ;  /* 0x0000002c002c7308 */ /* 0x000ea60000000800 */
[----:B------:R-:W-:Y:S01]  /*8e80*/  @!P4 FMUL R122, R122, 0.5 ;  /* 0x3f0000007a7ac820 */ /* 0x000fe20000400000 */
[----:B-1----:R-:W-:Y:S01]  /*8e90*/  @!P2 FMUL R119, R119, R119 ;  /* 0x000000777777a220 */ /* 0x002fe20000400000 */
[----:B------:R-:W-:-:S03]  /*8ea0*/  FSETP.GEU.AND P2, PT, R46, -126, PT ;  /* 0xc2fc00002e00780b */ /* 0x000fc60003f4e000 */
[----:B------:R-:W1:Y:S04]  /*8eb0*/  MUFU.EX2 R47, R47 ;  /* 0x0000002f002f7308 */ /* 0x000e680000000800 */
[----:B------:R-:W-:-:S04]  /*8ec0*/  @!P6 FMUL R45, R45, 0.5 ;  /* 0x3f0000002d2de820 */ /* 0x000fc80000400000 */
[----:B------:R-:W3:Y:S01]  /*8ed0*/  MUFU.EX2 R122, R122 ;  /* 0x0000007a007a7308 */ /* 0x000ee20000000800 */
[----:B--2---:R-:W-:Y:S01]  /*8ee0*/  @!P5 FMUL R44, R44, R44 ;  /* 0x0000002c2c2cd220 */ /* 0x004fe20000400000 */
[----:B------:R-:W-:Y:S01]  /*8ef0*/  FSETP.GEU.AND P5, PT, R49, -126, PT ;  /* 0xc2fc00003100780b */ /* 0x000fe20003fae000 */
[----:B------:R-:W-:-:S05]  /*8f00*/  @!P2 FMUL R46, R46, 0.5 ;  /* 0x3f0000002e2ea820 */ /* 0x000fca0000400000 */
[----:B------:R-:W2:Y:S01]  /*8f10*/  MUFU.EX2 R45, R45 ;  /* 0x0000002d002d7308 */ /* 0x000ea20000000800 */
[----:B-1----:R-:W-:Y:S01]  /*8f20*/  @!P3 FMUL R47, R47, R47 ;  /* 0x0000002f2f2fb220 */ /* 0x002fe20000400000 */
[----:B------:R-:W-:-:S05]  /*8f30*/  FSETP.GEU.AND P3, PT, R52, -126, PT ;  /* 0xc2fc00003400780b */ /* 0x000fca0003f6e000 */
[----:B------:R-:W-:Y:S01]  /*8f40*/  @!P5 FMUL R49, R49, 0.5 ;  /* 0x3f0000003131d820 */ /* 0x000fe20000400000 */
[----:B------:R-:W1:Y:S01]  /*8f50*/  MUFU.EX2 R46, R46 ;  /* 0x0000002e002e7308 */ /* 0x000e620000000800 */
[----:B---3--:R-:W-:Y:S01]  /*8f60*/  @!P4 FMUL R122, R122, R122 ;  /* 0x0000007a7a7ac220 */ /* 0x008fe20000400000 */
[----:B------:R-:W-:Y:S01]  /*8f70*/  FSETP.GEU.AND P4, PT, R48, -126, PT ;  /* 0xc2fc00003000780b */ /* 0x000fe20003f8e000 */
[----:B------:R-:W-:Y:S02]  /*8f80*/  WARPGROUP.DEPBAR.LE gsb0, 0x0 ;  /* 0x00008000000079c5 */ /* 0x000fe40000010000 */
[----:B------:R-:W-:Y:S02]  /*8f90*/  WARPGROUP.ARRIVE ;  /* 0x00000000000079c5 */ /* 0x000fe40000000000 */
[----:B------:R-:W-:Y:S01]  /*8fa0*/  @!P3 FMUL R52, R52, 0.5 ;  /* 0x3f0000003434b820 */ /* 0x000fe20000400000 */
[----:B------:R-:W3:Y:S01]  /*8fb0*/  MUFU.EX2 R49, R49 ;  /* 0x0000003100317308 */ /* 0x000ee20000000800 */
[----:B--2---:R-:W-:Y:S01]  /*8fc0*/  @!P6 FMUL R45, R45, R45 ;  /* 0x0000002d2d2de220 */ /* 0x004fe20000400000 */
[----:B------:R-:W-:Y:S01]  /*8fd0*/  FSETP.GEU.AND P6, PT, R50, -126, PT ;  /* 0xc2fc00003200780b */ /* 0x000fe20003fce000 */
[----:B------:R-:W-:Y:S01]  /*8fe0*/  HGMMA.64x16x16.F32 R80, R24, gdesc[UR16].tnspB, R80, gsb0 ;  /* 0x4020001018507df0 */ /* 0x000fe20008000850 */
[----:B------:R-:W-:Y:S01]  /*8ff0*/  R2UR UR18, R120 ;  /* 0x00000000781272ca */ /* 0x000fe200000e0000 */
[----:B------:R-:W-:Y:S01]  /*9000*/  VIADD R120, R128, 0x140 ;  /* 0x0000014080787836 */ /* 0x000fe20000000000 */
[----:B------:R-:W-:Y:S01]  /*9010*/  R2UR UR19, R121 ;  /* 0x00000000791372ca */ /* 0x000fe200000e0000 */
[----:B------:R-:W-:Y:S01]  /*9020*/  @!P4 FMUL R48, R48, 0.5 ;  /* 0x3f0000003030c820 */ /* 0x000fe20000400000 */
[----:B------:R-:W-:Y:S01]  /*9030*/  MOV R121, 0xc0000010 ;  /* 0xc000001000797802 */ /* 0x000fe20000000f00 */
[----:B-1----:R-:W-:Y:S01]  /*9040*/  @!P2 FMUL R46, R46, R46 ;  /* 0x0000002e2e2ea220 */ /* 0x002fe20000400000 */
[----:B------:R-:W-:Y:S01]  /*9050*/  FSETP.GEU.AND P2, PT, R51, -126, PT ;  /* 0xc2fc00003300780b */ /* 0x000fe20003f4e000 */
[----:B------:R-:W1:Y:S04]  /*9060*/  MUFU.EX2 R52, R52 ;  /* 0x0000003400347308 */ /* 0x000e680000000800 */
[----:B------:R-:W-:Y:S01]  /*9070*/  @!P6 FMUL R50, R50, 0.5 ;  /* 0x3f0000003232e820 */ /* 0x000fe20000400000 */
[----:B---3--:R-:W-:Y:S01]  /*9080*/  @!P5 FMUL R49, R49, R49 ;  /* 0x000000313131d220 */ /* 0x008fe20000400000 */
[----:B------:R-:W-:-:S02]  /*9090*/  FSETP.GEU.AND P5, PT, R54, -126, PT ;  /* 0xc2fc00003600780b */ /* 0x000fc40003fae000 */
[----:B------:R-:W2:Y:S04]  /*90a0*/  MUFU.EX2 R48, R48 ;  /* 0x0000003000307308 */ /* 0x000ea80000000800 */
[----:B------:R-:W-:-:S04]  /*90b0*/  @!P2 FMUL R51, R51, 0.5 ;  /* 0x3f0000003333a820 */ /* 0x000fc80000400000 */
[----:B------:R-:W3:Y:S01]  /*90c0*/  MUFU.EX2 R50, R50 ;  /* 0x0000003200327308 */ /* 0x000ee20000000800 */
[----:B-1----:R-:W-:Y:S02]  /*90d0*/  @!P3 FMUL R52, R52, R52 ;  /* 0x000000343434b220 */ /* 0x002fe40000400000 */
[----:B------:R-:W-:-:S05]  /*90e0*/  @!P5 FMUL R54, R54, 0.5 ;  /* 0x3f0000003636d820 */ /* 0x000fca0000400000 */
[----:B------:R-:W1:Y:S01]  /*90f0*/  MUFU.EX2 R51, R51 ;  /* 0x0000003300337308 */ /* 0x000e620000000800 */
[----:B--2---:R-:W-:Y:S01]  /*9100*/  @!P4 FMUL R48, R48, R48 ;  /* 0x000000303030c220 */ /* 0x004fe20000400000 */
[----:B------:R-:W-:-:S06]  /*9110*/  FSETP.GEU.AND P4, PT, R53, -126, PT ;  /* 0xc2fc00003500780b */ /* 0x000fcc0003f8e000 */
[----:B------:R-:W2:Y:S01]  /*9120*/  MUFU.EX2 R54, R54 ;  /* 0x0000003600367308 */ /* 0x000ea20000000800 */
[----:B---3--:R-:W-:Y:S01]  /*9130*/  @!P6 FMUL R50, R50, R50 ;  /* 0x000000323232e220 */ /* 0x008fe20000400000 */
[----:B------:R-:W-:Y:S02]  /*9140*/  WARPGROUP.DEPBAR.LE gsb0, 0x0 ;  /* 0x00008000000079c5 */ /* 0x000fe40000010000 */
[----:B------:R-:W-:Y:S01]  /*9150*/  WARPGROUP.ARRIVE ;  /* 0x00000000000079c5 */ /* 0x000fe20000000000 */
[----:B------:R-:W-:Y:S02]  /*9160*/  FSETP.GEU.AND P6, PT, R55, -126, PT ;  /* 0xc2fc00003700780b */ /* 0x000fe40003fce000 */
[----:B------:R-:W-:Y:S01]  /*9170*/  @!P4 FMUL R53, R53, 0.5 ;  /* 0x3f0000003535c820 */ /* 0x000fe20000400000 */
[----:B-1----:R-:W-:Y:S02]  /*9180*/  @!P2 FMUL R51, R51, R51 ;  /* 0x000000333333a220 */ /* 0x002fe40000400000 */
[----:B------:R-:W-:Y:S01]  /*9190*/  HGMMA.64x16x16.F32 R72, R24, gdesc[UR24].tnspB, R72, gsb0 ;  /* 0x4020001818487df0 */ /* 0x000fe20008000848 */
[----:B------:R-:W-:Y:S01]  /*91a0*/  R2UR UR26, R120 ;  /* 0x00000000781a72ca */ /* 0x000fe200000e0000 */
[----:B------:R-:W-:Y:S01]  /*91b0*/  VIADD R120, R128, 0x1c0 ;  /* 0x000001c080787836 */ /* 0x000fe20000000000 */
[----:B------:R-:W-:Y:S01]  /*91c0*/  R2UR UR27, R121 ;  /* 0x00000000791b72ca */ /* 0x000fe200000e0000 */
[----:B------:R-:W1:Y:S01]  /*91d0*/  MUFU.EX2 R53, R53 ;  /* 0x0000003500357308 */ /* 0x000e620000000800 */
[----:B------:R-:W-:Y:S01]  /*91e0*/  MOV R121, 0xc0000010 ;  /* 0xc000001000797802 */ /* 0x000fe20000000f00 */
[----:B--2---:R-:W-:-:S02]  /*91f0*/  @!P5 FMUL R54, R54, R54 ;  /* 0x000000363636d220 */ /* 0x004fc40000400000 */
[----:B------:R-:W-:Y:S01]  /*9200*/  @!P6 FMUL R55, R55, 0.5 ;  /* 0x3f0000003737e820 */ /* 0x000fe20000400000 */
[----:B------:R-:W-:-:S03]  /*9210*/  ISETP.NE.AND P2, PT, R5, 0x4, PT ;  /* 0x000000040500780c */ /* 0x000fc60003f45270 */
[----:B------:R-:W2:Y:S01]  /*9220*/  MUFU.EX2 R17, R55 ;  /* 0x0000003700117308 */ /* 0x000ea20000000800 */
[----:B------:R-:W-:Y:S01]  /*9230*/  SEL R5, R5, RZ, P2 ;  /* 0x000000ff05057207 */ /* 0x000fe20001000000 */
[----:B-1----:R-:W-:Y:S01]  /*9240*/  @!P4 FMUL R53, R53, R53 ;  /* 0x000000353535c220 */ /* 0x002fe20000400000 */
[----:B--2---:R-:W-:Y:S01]  /*9250*/  @!P6 FMUL R17, R17, R17 ;  /* 0x000000111111e220 */ /* 0x004fe20000400000 */
[----:B------:R-:W-:Y:S02]  /*9260*/  WARPGROUP.DEPBAR.LE gsb0, 0x0 ;  /* 0x00008000000079c5 */ /* 0x000fe40000010000 */
[----:B------:R-:W-:-:S06]  /*9270*/  WARPGROUP.ARRIVE ;  /* 0x00000000000079c5 */ /* 0x000fcc0000000000 */
[----:B------:R-:W-:Y:S03]  /*9280*/  HGMMA.64x16x16.F32 R64, R24, gdesc[UR28].tnspB, R64, gsb0 ;  /* 0x4020001c18407df0 */ /* 0x000fe60008000840 */
[----:B------:R-:W-:Y:S02]  /*9290*/  WARPGROUP.DEPBAR.LE gsb0, 0x0 ;  /* 0x00008000000079c5 */ /* 0x000fe40000010000 */
[----:B------:R-:W-:-:S06]  /*92a0*/  WARPGROUP.ARRIVE ;  /* 0x00000000000079c5 */ /* 0x000fcc0000000000 */
[----:B------:R-:W-:Y:S03]  /*92b0*/  HGMMA.64x16x16.F32 R56, R24, gdesc[UR32].tnspB, R56, gsb0 ;  /* 0x4020002018387df0 */ /* 0x000fe60008000838 */
[----:B------:R-:W-:Y:S02]  /*92c0*/  WARPGROUP.DEPBAR.LE gsb0, 0x0 ;  /* 0x00008000000079c5 */ /* 0x000fe40000010000 */
[----:B------:R-:W-:Y:S01]  /*92d0*/  IMAD.MOV.U32 R27, RZ, RZ, -0x3ffffff0 ;  /* 0xc0000010ff1b7424 */ /* 0x000fe200078e00ff */
[C---:B------:R-:W-:Y:S01]  /*92e0*/  IADD3 R26, R128.reuse, 0x320, RZ ;  /* 0x00000320801a7810 */ /* 0x040fe20007ffe0ff */
[----:B------:R-:W-:Y:S01]  /*92f0*/  IMAD.MOV.U32 R25, RZ, RZ, -0x3ffffff0 ;  /* 0xc0000010ff197424 */ /* 0x000fe200078e00ff */
[----:B------:R-:W-:Y:S02]  /*9300*/  IADD3 R24, R128, 0x40, RZ ;  /* 0x0000004080187810 */ /* 0x000fe40007ffe0ff */
[----:B------:R-:W-:-:S02]  /*9310*/  R2UR UR10, R26 ;  /* 0x000000001a0a72ca */ /* 0x000fc400000e0000 */
[----:B------:R-:W-:Y:S02]  /*9320*/  R2UR UR11, R27 ;  /* 0x000000001b0b72ca */ /* 0x000fe400000e0000 */
[----:B------:R-:W-:Y:S02]  /*9330*/  R2UR UR6, R24 ;  /* 0x00000000180672ca */ /* 0x000fe400000e0000 */
[----:B------:R-:W-:Y:S02]  /*9340*/  R2UR UR7, R25 ;  /* 0x00000000190772ca */ /* 0x000fe400000e0000 */
[----:B------:R-:W-:Y:S01]  /*9350*/  F2FP.F16.F32.PACK_AB R24, R35, R28 ;  /* 0x0000001c2318723e */ /* 0x000fe200000000ff */
[----:B------:R-:W-:Y:S01]  /*9360*/  FADD R28, R29, R28 ;  /* 0x0000001c1d1c7221 */ /* 0x000fe20000000000 */
[----:B------:R-:W-:Y:S01]  /*9370*/  F2FP.F16.F32.PACK_AB R25, R33, R38 ;  /* 0x000000262119723e */ /* 0x000fe200000000ff */
[----:B------:R-:W-:Y:S01]  /*9380*/  FADD R38, R15, R38 ;  /* 0x000000260f267221 */ /* 0x000fe20000000000 */
[----:B------:R-:W-:Y:S01]  /*9390*/  F2FP.F16.F32.PACK_AB R26, R39, R36 ;  /* 0x00000024271a723e */ /* 0x000fe200000000ff */
[----:B------:R-:W-:Y:S01]  /*93a0*/  FADD R35, R28, R35 ;  /* 0x000000231c237221 */ /* 0x000fe20000000000 */
[----:B------:R-:W-:Y:S01]  /*93b0*/  F2FP.F16.F32.PACK_AB R27, R37, R42 ;  /* 0x0000002a251b723e */ /* 0x000fe200000000ff */
[----:B------:R-:W-:Y:S01]  /*93c0*/  FADD R33, R38, R33 ;  /* 0x0000002126217221 */ /* 0x000fe20000000000 */
[----:B------:R-:W-:Y:S01]  /*93d0*/  LEA R15, R5, R12, 0x3 ;  /* 0x0000000c050f7211 */ /* 0x000fe200078e18ff */
[----:B------:R-:W-:Y:S01]  /*93e0*/  FADD R36, R35, R36 ;  /* 0x0000002423247221 */ /* 0x000fe20000000000 */
[----:B------:R-:W-:Y:S01]  /*93f0*/  WARPGROUP.ARRIVE ;  /* 0x00000000000079c5 */ /* 0x000fe20000000000 */
[----:B------:R-:W-:Y:S01]  /*9400*/  FADD R42, R33, R42 ;  /* 0x0000002a212a7221 */ /* 0x000fe20000000000 */
[----:B------:R-:W-:Y:S01]  /*9410*/  PRMT R15, RZ, 0x654, R15 ;  /* 0x00000654ff0f7816 */ /* 0x000fe2000000000f */
[----:B------:R-:W-:-:S02]  /*9420*/  FADD R39, R36, R39 ;  /* 0x0000002724277221 */ /* 0x000fc40000000000 */
[----:B------:R-:W-:Y:S01]  /*9430*/  FADD R42, R42, R37 ;  /* 0x000000252a2a7221 */ /* 0x000fe20000000000 */
        /* <DEDUP_REMOVED lines=18> */
[----:B------:R-:W-:Y:S01]  /*9560*/  HGMMA.64x16x16.F32 R56, R24, gdesc[UR8].tnspB, R56, gsb0 ;  /* 0x4020000818387df0 */ /* 0x000fe20008000838 */
[----:B------:R-:W-:Y:S01]  /*9570*/  R2UR UR10, R120 ;  /* 0x00000000780a72ca */ /* 0x000fe200000e0000 */
[C---:B------:R-:W-:Y:S01]  /*9580*/  VIADD R120, R128.reuse, 0x340 ;  /* 0x0000034080787836 */ /* 0x040fe20000000000 */
[----:B------:R-:W-:Y:S02]  /*9590*/  R2UR UR11, R121 ;  /* 0x00000000790b72ca */ /* 0x000fe400000e0000 */
[----:B------:R-:W-:Y:S01]  /*95a0*/  MOV R121, 0xc0000010 ;  /* 0xc000001000797802 */ /* 0x000fe20000000f00 */
[----:B------:R-:W-:Y:S02]  /*95b0*/  WARPGROUP.DEPBAR.LE gsb0, 0x0 ;  /* 0x00008000000079c5 */ /* 0x000fe40000010000 */
[C---:B------:R-:W-:Y:S01]  /*95c0*/  VIADD R24, R128.reuse, 0x2c0 ;  /* 0x000002c080187836 */ /* 0x040fe20000000000 */
[----:B------:R-:W-:Y:S01]  /*95d0*/  IADD3 R26, R128, 0x240, RZ ;  /* 0x00000240801a7810 */ /* 0x000fe20007ffe0ff */
[----:B------:R-:W-:Y:S01]  /*95e0*/  IMAD.MOV.U32 R27, RZ, RZ, -0x3ffffff0 ;  /* 0xc0000010ff1b7424 */ /* 0x000fe200078e00ff */
[----:B------:R-:W-:-:S02]  /*95f0*/  MOV R25, 0xc0000010 ;  /* 0xc000001000197802 */ /* 0x000fc40000000f00 */
[----:B------:R-:W-:Y:S02]  /*9600*/  R2UR UR14, R26 ;  /* 0x000000001a0e72ca */ /* 0x000fe400000e0000 */
        /* <DEDUP_REMOVED lines=17> */
[----:B------:R-:W-:Y:S01]  /*9720*/  R2UR UR6, R120 ;  /* 0x00000000780672ca */ /* 0x000fe200000e0000 */
[----:B------:R-:W-:Y:S01]  /*9730*/  VIADD R120, R128, 0x60 ;  /* 0x0000006080787836 */ /* 0x000fe20000000000 */
[----:B------:R-:W-:-:S02]  /*9740*/  R2UR UR7, R121 ;  /* 0x00000000790772ca */ /* 0x000fc400000e0000 */
[----:B------:R-:W-:Y:S01]  /*9750*/  MOV R121, 0xc0000010 ;  /* 0xc000001000797802 */ /* 0x000fe20000000f00 */
        /* <DEDUP_REMOVED lines=9> */
[----:B------:R-:W-:Y:S02]  /*97f0*/  R2UR UR10, R120 ;  /* 0x00000000780a72ca */ /* 0x000fe400000e0000 */
[----:B------:R-:W-:Y:S01]  /*9800*/  R2UR UR11, R121 ;  /* 0x00000000790b72ca */ /* 0x000fe200000e0000 */
        /* <DEDUP_REMOVED lines=10> */
[----:B------:R-:W-:Y:S01]  /*98b0*/  VIADD R30, R128, 0x260 ;  /* 0x00000260801e7836 */ /* 0x000fe20000000000 */
[----:B------:R-:W-:Y:S02]  /*98c0*/  R2UR UR7, R31 ;  /* 0x000000001f0772ca */ /* 0x000fe400000e0000 */
[----:B------:R-:W-:Y:S02]  /*98d0*/  MOV R31, 0xc0000010 ;  /* 0xc0000010001f7802 */ /* 0x000fe40000000f00 */
[----:B------:R-:W-:Y:S01]  /*98e0*/  R2UR UR26, R30 ;  /* 0x000000001e1a72ca */ /* 0x000fe200000e0000 */
[----:B------:R-:W-:Y:S01]  /*98f0*/  VIADD R30, R128, 0x2e0 ;  /* 0x000002e0801e7836 */ /* 0x000fe20000000000 */
[----:B------:R-:W-:Y:S01]  /*9900*/  R2UR UR27, R31 ;  /* 0x000000001f1b72ca */ /* 0x000fe200000e0000 */
[----:B------:R-:W-:Y:S01]  /*9910*/  IMAD.MOV.U32 R31, RZ, RZ, -0x3ffffff0 ;  /* 0xc0000010ff1f7424 */ /* 0x000fe200078e00ff */
[----:B------:R-:W-:-:S02]  /*9920*/  WARPGROUP.DEPBAR.LE gsb0, 0x0 ;  /* 0x00008000000079c5 */ /* 0x000fc40000010000 */
[C---:B------:R-:W-:Y:S01]  /*9930*/  VIADD R26, R128.reuse, 0x1e0 ;  /* 0x000001e0801a7836 */ /* 0x040fe20000000000 */
[----:B------:R-:W-:Y:S01]  /*9940*/  IADD3 R24, R128, 0x160, RZ ;  /* 0x0000016080187810 */ /* 0x000fe20007ffe0ff */
[----:B------:R-:W-:Y:S01]  /*9950*/  IMAD.MOV.U32 R27, RZ, RZ, -0x3ffffff0 ;  /* 0xc0000010ff1b7424 */ /* 0x000fe200078e00ff */
[----:B------:R-:W-:Y:S02]  /*9960*/  MOV R25, 0xc0000010 ;  /* 0xc000001000197802 */ /* 0x000fe40000000f00 */
[----:B------:R-:W-:Y:S02]  /*9970*/  R2UR UR14, R24 ;  /* 0x00000000180e72ca */ /* 0x000fe400000e0000 */
[----:B------:R-:W-:Y:S02]  /*9980*/  R2UR UR15, R25 ;  /* 0x00000000190f72ca */ /* 0x000fe400000e0000 */
[----:B------:R-:W-:Y:S02]  /*9990*/  R2UR UR18, R26 ;  /* 0x000000001a1272ca */ /* 0x000fe400000e0000 */
[----:B------:R-:W-:-:S02]  /*99a0*/  R2UR UR19, R27 ;  /* 0x000000001b1372ca */ /* 0x000fc400000e0000 */
        /* <DEDUP_REMOVED lines=8> */
[----:B------:R-:W-:Y:S01]  /*9a30*/  IADD3 R128, R128, 0x360, RZ ;  /* 0x0000036080807810 */ /* 0x000fe20007ffe0ff */
[----:B------:R-:W-:Y:S01]  /*9a40*/  FADD R52, R49, R52 ;  /* 0x0000003431347221 */ /* 0x000fe20000000000 */
[----:B------:R-:W-:Y:S01]  /*9a50*/  WARPGROUP.ARRIVE ;  /* 0x00000000000079c5 */ /* 0x000fe20000000000 */
[----:B------:R-:W-:-:S04]  /*9a60*/  FADD R54, R51, R54 ;  /* 0x0000003633367221 */ /* 0x000fc80000000000 */
[----:B------:R-:W-:Y:S01]  /*9a70*/  FADD R17, R54, R17 ;  /* 0x0000001136117221 */ /* 0x000fe20000000000 */
[----:B------:R-:W-:Y:S01]  /*9a80*/  HGMMA.64x16x16.F32 R104, R24, gdesc[UR8].tnspB, R104, gsb0 ;  /* 0x4020000818687df0 */ /* 0x000fe20008000868 */
[----:B------:R-:W-:Y:S02]  /*9a90*/  R2UR UR10, R30 ;  /* 0x000000001e0a72ca */ /* 0x000fe400000e0000 */
[----:B------:R-:W-:Y:S01]  /*9aa0*/  R2UR UR11, R31 ;  /* 0x000000001f0b72ca */ /* 0x000fe200000e0000 */
        /* <DEDUP_REMOVED lines=21> */
[----:B------:R1:W-:Y:S02]  /*9c00*/  SYNCS.ARRIVE.TRANS64.RED.A1T0 RZ, [R15+URZ], RZ ;  /* 0x000000ff0fff79a7 */ /* 0x0003e4000810043f */
[----:B-1----:R-:W-:Y:S01]  /*9c10*/  FADD R15, R52, R53 ;  /* 0x00000035340f7221 */ /* 0x002fe20000000000 */
[----:B------:R-:W-:Y:S06]  /*9c20*/  @P1 BRA `(.L_x_45) ;  /* 0x00000004002c1947 */ /* 0x000fec0003800000 */
[----:B------:R-:W-:Y:S01]  /*9c30*/  ISETP.LT.OR P1, PT, R6, 0x1, !P0 ;  /* 0x000000010600780c */ /* 0x000fe20004721670 */
[----:B------:R-:W-:-:S12]  /*9c40*/  BSSY B0, `(.L_x_46) ;  /* 0x0000048000007945 */ /* 0x000fd80003800000 */
[----:B------:R-:W-:Y:S05]  /*9c50*/  @P1 BRA `(.L_x_47) ;  /* 0x0000000400181947 */ /* 0x000fea0003800000 */
[----:B------:R-:W-:Y:S01]  /*9c60*/  IMAD R24, R3, 0x8, R2 ;  /* 0x0000000803187824 */ /* 0x000fe200078e0202 */
[----:B------:R-:W-:Y:S02]  /*9c70*/  SHF.L.U32 R25, R4, 0x1f, RZ ;  /* 0x0000001f04197819 */ /* 0x000fe400000006ff */
[----:B------:R-:W-:Y:S02]  /*9c80*/  ISETP.NE.AND P2, PT, R0, RZ, PT ;  /* 0x000000ff0000720c */ /* 0x000fe40003f45270 */
[----:B------:R-:W1:Y:S02]  /*9c90*/  SYNCS.PHASECHK.TRANS64.TRYWAIT P1, [R24+URZ+0x11820], R25 ;  /* 0x01182019180075a7 */ /* 0x000e64000802017f */
[----:B-1----:R-:W-:Y:S09]  /*9ca0*/  @!P1 BRA `(.L_x_48) ;  /* 0x0000002400e09947 */ /* 0x002ff20003800000 */
.L_x_97:
[----:B------:R-:W-:Y:S05]  /*9cb0*/  @P2 BRA `(.L_x_49) ;  /* 0x0000000000142947 */ /* 0x000fea0003800000 */
[----:B------:R-:W-:Y:S02]  /*9cc0*/  ISETP.NE.AND P1, PT, R18, RZ, PT ;  /* 0x000000ff1200720c */ /* 0x000fe40003f25270 */
[----:B-1----:R-:W-:-:S04]  /*9cd0*/  MOV R25, 0x3800 ;  /* 0x0000380000197802 */ /* 0x002fc80000000f00 */
[----:B------:R2:W-:Y:S07]  /*9ce0*/  SYNCS.ARRIVE.TRANS64 RZ, [R24+URZ+0x11800], R25 ;  /* 0x0118001918ff79a7 */ /* 0x0005ee000800003f */
[----:B------:R-:W-:Y:S05]  /*9cf0*/  @!P1 BRA `(.L_x_49) ;  /* 0x0000000000049947 */ /* 0x000fea0003800000 */
[----:B------:R-:W-:Y:S01]  /*9d00*/  BPT.TRAP 0x1 ;  /* 0x000000040000795c */ /* 0x000fe20000300000 */
.L_x_49:
        /* <DEDUP_REMOVED lines=59> */
.L_x_47:
[----:B------:R-:W-:Y:S05]  /*a0c0*/  BSYNC B0 ;  /* 0x0000000000007941 */ /* 0x000fea0003800000 */
.L_x_46:
[----:B------:R-:W-:-:S07]  /*a0d0*/  VIADD R6, R6, 0xffffffff ;  /* 0xffffffff06067836 */ /* 0x000fce0000000000 */
.L_x_45:
[C---:B------:R-:W-:Y:S01]  /*a0e0*/  ISETP.GT.AND P3, PT, R118.reuse, 0x1, PT ;  /* 0x000000017600780c */ /* 0x040fe20003f64270 */
[----:B------:R-:W-:Y:S01]  /*a0f0*/  VIADD R5, R5, 0x1 ;  /* 0x0000000105057836 */ /* 0x000fe20000000000 */
[----:B------:R-:W-:Y:S01]  /*a100*/  IADD3 R19, R19, 0x1, RZ ;  /* 0x0000000113137810 */ /* 0x000fe20007ffe0ff */
[----:B------:R-:W-:Y:S01]  /*a110*/  VIADD R11, R11, 0x40 ;  /* 0x000000400b0b7836 */ /* 0x000fe20000000000 */
[----:B------:R-:W-:Y:S01]  /*a120*/  IADD3 R118, R118, -0x1, RZ ;  /* 0xffffffff76767810 */ /* 0x000fe20007ffe0ff */
[----:B------:R-:W-:Y:S01]  /*a130*/  IMAD.MOV.U32 R119, RZ, RZ, R14 ;  /* 0x000000ffff777224 */ /* 0x000fe200078e000e */
[----:B------:R-:W-:Y:S02]  /*a140*/  ISETP.NE.AND P1, PT, R19, 0x4, PT ;  /* 0x000000041300780c */ /* 0x000fe40003f25270 */
[----:B------:R-:W-:Y:S02]  /*a150*/  ISETP.NE.AND P2, PT, R5, 0x4, PT ;  /* 0x000000040500780c */ /* 0x000fe40003f45270 */
[----:B------:R-:W-:-:S02]  /*a160*/  SEL R25, RZ, 0x1, P1 ;  /* 0x00000001ff197807 */ /* 0x000fc40000800000 */
[----:B------:R-:W-:Y:S02]  /*a170*/  MOV R120, R13 ;  /* 0x0000000d00787202 */ /* 0x000fe40000000f00 */
[----:B------:R-:W-:Y:S02]  /*a180*/  LOP3.LUT R10, R10, R25, RZ, 0x3c, !PT ;  /* 0x000000190a0a7212 */ /* 0x000fe400078e3cff */
[----:B------:R-:W-:Y:S02]  /*a190*/  SEL R19, R19, RZ, P1 ;  /* 0x000000ff13137207 */ /* 0x000fe40000800000 */
[----:B------:R-:W-:Y:S01]  /*a1a0*/  SEL R5, R5, RZ, P2 ;  /* 0x000000ff05057207 */ /* 0x000fe20001000000 */
[----:B------:R-:W-:Y:S06]  /*a1b0*/  @P3 BRA `(.L_x_50) ;  /* 0xffffffcc00103947 */ /* 0x000fec000383ffff */
.L_x_37:
[----:B------:R-:W-:Y:S05]  /*a1c0*/  WARPSYNC.ALL ;  /* 0x0000000000007948 */ /* 0x000fea0003800000 */
[----:B------:R-:W2:Y:S01]  /*a1d0*/  SHFL.BFLY PT, R0, R15, 0x1, 0x1f ;  /* 0x0c201f000f007f89 */ /* 0x000ea200000e0000 */
[----:B------:R-:W-:Y:S01]  /*a1e0*/  BSSY B0, `(.L_x_51) ;  /* 0x0000022000007945 */ /* 0x000fe20003800000 */
[----:B------:R-:W-:Y:S01]  /*a1f0*/  MOV R6, 0x7f800000 ;  /* 0x7f80000000067802 */ /* 0x000fe20000000f00 */
[----:B------:R-:W-:Y:S01]  /*a200*/  IMAD.MOV.U32 R10, RZ, RZ, 0x3f800000 ;  /* 0x3f800000ff0a7424 */ /* 0x000fe200078e00ff */
[----:B------:R-:W3:Y:S01]  /*a210*/  SHFL.BFLY PT, R4, R17, 0x1, 0x1f ;  /* 0x0c201f0011047f89 */ /* 0x000ee200000e0000 */
[----:B------:R-:W-:-:S02]  /*a220*/  IMAD.MOV.U32 R7, RZ, RZ, 0x7f800000 ;  /* 0x7f800000ff077424 */ /* 0x000fc400078e00ff */
[----:B--2---:R-:W-:Y:S01]  /*a230*/  FADD R0, R0, R15 ;  /* 0x0000000f00007221 */ /* 0x004fe20000000000 */
[----:B---3--:R-:W-:-:S04]  /*a240*/  FADD R11, R4, R17 ;  /* 0x00000011040b7221 */ /* 0x008fc80000000000 */
[----:B------:R-:W2:Y:S04]  /*a250*/  SHFL.BFLY PT, R3, R0, 0x2, 0x1f ;  /* 0x0c401f0000037f89 */ /* 0x000ea800000e0000 */
[----:B------:R-:W3:Y:S01]  /*a260*/  SHFL.BFLY PT, R12, R11, 0x2, 0x1f ;  /* 0x0c401f000b0c7f89 */ /* 0x000ee200000e0000 */
[C---:B--2---:R-:W-:Y:S01]  /*a270*/  FSETP.NE.AND P0, PT, R0.reuse, -R3, PT ;  /* 0x800000030000720b */ /* 0x044fe20003f05000 */
[----:B------:R-:W-:Y:S01]  /*a280*/  FADD R0, R0, R3 ;  /* 0x0000000300007221 */ /* 0x000fe20000000000 */
[----:B------:R-:W-:Y:S01]  /*a290*/  MOV R3, 0x3f800000 ;  /* 0x3f80000000037802 */ /* 0x000fe20000000f00 */
[----:B---3--:R-:W-:-:S10]  /*a2a0*/  FADD R8, R11, R12 ;  /* 0x0000000c0b087221 */ /* 0x008fd40000000000 */
[----:B------:R-:W-:Y:S05]  /*a2b0*/  @!P0 BRA `(.L_x_52) ;  /* 0x0000000000508947 */ /* 0x000fea0003800000 */
[----:B------:R-:W-:Y:S01]  /*a2c0*/  IADD3 R3, R0, 0x1800000, RZ ;  /* 0x0180000000037810 */ /* 0x000fe20007ffe0ff */
[----:B------:R-:W-:Y:S03]  /*a2d0*/  BSSY B1, `(.L_x_53) ;  /* 0x000000b000017945 */ /* 0x000fe60003800000 */
[----:B------:R-:W-:-:S04]  /*a2e0*/  LOP3.LUT R3, R3, 0x7f800000, RZ, 0xc0, !PT ;  /* 0x7f80000003037812 */ /* 0x000fc800078ec0ff */
[----:B------:R-:W-:-:S13]  /*a2f0*/  ISETP.GT.U32.AND P0, PT, R3, 0x1ffffff, PT ;  /* 0x01ffffff0300780c */ /* 0x000fda0003f04070 */
[----:B------:R-:W-:Y:S05]  /*a300*/  @P0 BRA `(.L_x_54) ;  /* 0x00000000000c0947 */ /* 0x000fea0003800000 */
[----:B------:R-:W-:-:S07]  /*a310*/  MOV R4, 0xa330 ;  /* 0x0000a33000047802 */ /* 0x000fce0000000f00 */
[----:B-1----:R-:W-:Y:S05]  /*a320*/  CALL.REL.NOINC `($__internal_0_$__cuda_sm20_rcp_rn_f32_slowpath) ;  /* 0x0000002000547944 */ /* 0x002fea0003c00000 */
[----:B------:R-:W-:Y:S05]  /*a330*/  BRA `(.L_x_55) ;  /* 0x0000000000107947 */ /* 0x000fea0003800000 */
.L_x_54:
[----:B------:R-:W2:Y:S02]  /*a340*/  MUFU.RCP R3, R0 ;  /* 0x0000000000037308 */ /* 0x000ea40000001000 */
[----:B--2---:R-:W-:-:S04]  /*a350*/  FFMA R4, R0, R3, -1 ;  /* 0xbf80000000047423 */ /* 0x004fc80000000003 */
[----:B------:R-:W-:-:S04]  /*a360*/  FADD.FTZ R4, -R4, -RZ ;  /* 0x800000ff04047221 */ /* 0x000fc80000010100 */
[----:B------:R-:W-:-:S07]  /*a370*/  FFMA R3, R3, R4, R3 ;  /* 0x0000000403037223 */ /* 0x000fce0000000003 */
.L_x_55:
[----:B------:R-:W-:Y:S05]  /*a380*/  BSYNC B1 ;  /* 0x0000000000017941 */ /* 0x000fea0003800000 */
.L_x_53:
[----:B------:R-:W-:Y:S01]  /*a390*/  FSETP.GEU.AND P0, PT, |R0|, 1.175494350822287508e-38, PT ;  /* 0x008000000000780b */ /* 0x000fe20003f0e200 */
[----:B------:R-:W-:-:S12]  /*a3a0*/  ULDC UR6, c[0x0][0x600] ;  /* 0x0001800000067ab9 */ /* 0x000fd80000000800 */
[----:B------:R-:W-:-:S04]  /*a3b0*/  @!P0 FMUL R0, R0, 16777216 ;  /* 0x4b80000000008820 */ /* 0x000fc80000400000 */
[----:B------:R-:W2:Y:S02]  /*a3c0*/  MUFU.LG2 R4, R0 ;  /* 0x0000000000047308 */ /* 0x000ea40000000c00 */
[----:B--2---:R-:W-:-:S04]  /*a3d0*/  @!P0 FADD R4, R4, -24 ;  /* 0xc1c0000004048421 */ /* 0x004fc80000000000 */
[----:B------:R-:W-:-:S04]  /*a3e0*/  FMUL R4, R4, 0.69314718246459960938 ;  /* 0x3f31721804047820 */ /* 0x000fc80000400000 */
[----:B------:R-:W-:-:S07]  /*a3f0*/  FFMA R7, R13, UR6, R4 ;  /* 0x000000060d077c23 */ /* 0x000fce0008000004 */
.L_x_52:
[----:B------:R-:W-:Y:S05]  /*a400*/  BSYNC B0 ;  /* 0x0000000000007941 */ /* 0x000fea0003800000 */
.L_x_51:
[----:B------:R-:W-:Y:S01]  /*a410*/  FSETP.NE.AND P0, PT, R11, -R12, PT ;  /* 0x8000000c0b00720b */ /* 0x000fe20003f05000 */
[----:B------:R-:W-:Y:S01]  /*a420*/  ULDC UR4, c[0x0][0x608] ;  /* 0x0001820000047ab9 */ /* 0x000fe20000000800 */
[----:B------:R-:W-:Y:S01]  /*a430*/  BSSY B0, `(.L_x_56) ;  /* 0x0000035000007945 */ /* 0x000fe20003800000 */
[----:B------:R-:W-:-:S04]  /*a440*/  FMUL R3, R3, UR4 ;  /* 0x0000000403037c20 */ /* 0x000fc80008400000 */
        /* <DEDUP_REMOVED lines=27> */
[----:B------:R-:W-:Y:S01]  /*a600*/  FMUL R61, R61, R3 ;  /* 0x000000033d3d7220 */ /* 0x000fe20000400000 */
[----:B------:R-:W-:Y:S06]  /*a610*/  @!P0 BRA `(.L_x_57) ;  /* 0x0000000000588947 */ /* 0x000fec0003800000 */
[----:B------:R-:W-:Y:S01]  /*a620*/  VIADD R0, R8, 0x1800000 ;  /* 0x0180000008007836 */ /* 0x000fe20000000000 */
[----:B------:R-:W-:Y:S04]  /*a630*/  BSSY B1, `(.L_x_58) ;  /* 0x000000d000017945 */ /* 0x000fe80003800000 */
[----:B------:R-:W-:-:S04]  /*a640*/  LOP3.LUT R0, R0, 0x7f800000, RZ, 0xc0, !PT ;  /* 0x7f80000000007812 */ /* 0x000fc800078ec0ff */
[----:B------:R-:W-:-:S13]  /*a650*/  ISETP.GT.U32.AND P0, PT, R0, 0x1ffffff, PT ;  /* 0x01ffffff0000780c */ /* 0x000fda0003f04070 */
[----:B------:R-:W-:Y:S05]  /*a660*/  @P0 BRA `(.L_x_59) ;  /* 0x0000000000140947 */ /* 0x000fea0003800000 */
[----:B------:R-:W-:Y:S02]  /*a670*/  MOV R0, R8 ;  /* 0x0000000800007202 */ /* 0x000fe40000000f00 */
[----:B------:R-:W-:-:S07]  /*a680*/  MOV R4, 0xa6a0 ;  /* 0x0000a6a000047802 */ /* 0x000fce0000000f00 */
[----:B-1----:R-:W-:Y:S05]  /*a690*/  CALL.REL.NOINC `($__internal_0_$__cuda_sm20_rcp_rn_f32_slowpath) ;  /* 0x0000001c00787944 */ /* 0x002fea0003c00000 */
[----:B------:R-:W-:Y:S01]  /*a6a0*/  IMAD.MOV.U32 R10, RZ, RZ, R3 ;  /* 0x000000ffff0a7224 */ /* 0x000fe200078e0003 */
[----:B------:R-:W-:Y:S06]  /*a6b0*/  BRA `(.L_x_60) ;  /* 0x0000000000107947 */ /* 0x000fec0003800000 */
.L_x_59:
[----:B------:R-:W2:Y:S02]  /*a6c0*/  MUFU.RCP R3, R8 ;  /* 0x0000000800037308 */ /* 0x000ea40000001000 */
[----:B--2---:R-:W-:-:S04]  /*a6d0*/  FFMA R0, R8, R3, -1 ;  /* 0xbf80000008007423 */ /* 0x004fc80000000003 */
[----:B------:R-:W-:-:S04]  /*a6e0*/  FADD.FTZ R0, -R0, -RZ ;  /* 0x800000ff00007221 */ /* 0x000fc80000010100 */
[----:B------:R-:W-:-:S07]  /*a6f0*/  FFMA R10, R3, R0, R3 ;  /* 0x00000000030a7223 */ /* 0x000fce0000000003 */
.L_x_60:
[----:B------:R-:W-:Y:S05]  /*a700*/  BSYNC B1 ;  /* 0x0000000000017941 */ /* 0x000fea0003800000 */
.L_x_58:
[----:B------:R-:W-:Y:S01]  /*a710*/  FSETP.GEU.AND P0, PT, |R8|, 1.175494350822287508e-38, PT ;  /* 0x008000000800780b */ /* 0x000fe20003f0e200 */
[----:B------:R-:W-:-:S12]  /*a720*/  ULDC UR4, c[0x0][0x600] ;  /* 0x0001800000047ab9 */ /* 0x000fd80000000800 */
[----:B------:R-:W-:-:S04]  /*a730*/  @!P0 FMUL R8, R8, 16777216 ;  /* 0x4b80000008088820 */ /* 0x000fc80000400000 */
[----:B------:R-:W2:Y:S02]  /*a740*/  MUFU.LG2 R0, R8 ;  /* 0x0000000800007308 */ /* 0x000ea40000000c00 */
[----:B--2---:R-:W-:-:S04]  /*a750*/  @!P0 FADD R0, R0, -24 ;  /* 0xc1c0000000008421 */ /* 0x004fc80000000000 */
[----:B------:R-:W-:-:S04]  /*a760*/  FMUL R3, R0, 0.69314718246459960938 ;  /* 0x3f31721800037820 */ /* 0x000fc80000400000 */
[----:B------:R-:W-:-:S07]  /*a770*/  FFMA R6, R14, UR4, R3 ;  /* 0x000000040e067c23 */ /* 0x000fce0008000003 */
.L_x_57:
[----:B------:R-:W-:Y:S05]  /*a780*/  BSYNC B0 ;  /* 0x0000000000007941 */ /* 0x000fea0003800000 */
.L_x_56:
[C---:B------:R-:W-:Y:S01]  /*a790*/  LOP3.LUT P0, R19, R16.reuse, 0x3, RZ, 0xc0, !PT ;  /* 0x0000000310137812 */ /* 0x040fe2000780c0ff */
[----:B------:R-:W-:Y:S01]  /*a7a0*/  ULDC UR4, c[0x0][0x608] ;  /* 0x0001820000047ab9 */ /* 0x000fe20000000800 */
[----:B------:R-:W-:Y:S01]  /*a7b0*/  LOP3.LUT R18, R16, 0x7f, RZ, 0xc0, !PT ;  /* 0x0000007f10127812 */ /* 0x000fe200078ec0ff */
[----:B------:R-:W-:Y:S01]  /*a7c0*/  FMUL R10, R10, UR4 ;  /* 0x000000040a0a7c20 */ /* 0x000fe20008400000 */
[----:B------:R-:W-:Y:S01]  /*a7d0*/  ULDC.64 UR8, c[0x0][0x208] ;  /* 0x0000820000087ab9 */ /* 0x000fe20000000a00 */
[----:B------:R-:W-:Y:S01]  /*a7e0*/  BSSY B0, `(.L_x_61) ;  /* 0x0000028000007945 */ /* 0x000fe20003800000 */
[----:B------:R-:W-:Y:S01]  /*a7f0*/  SHF.R.U32.HI R22, RZ, 0x5, R18 ;  /* 0x00000005ff167819 */ /* 0x000fe20000011612 */
        /* <DEDUP_REMOVED lines=16> */
[----:B------:R-:W-:Y:S06]  /*a900*/  @P0 BRA `(.L_x_62) ;  /* 0x0000000000540947 */ /* 0x000fec0003800000 */
[----:B------:R-:W2:Y:S01]  /*a910*/  S2UR UR4, SR_CTAID.X ;  /* 0x00000000000479c3 */ /* 0x000ea20000002500 */
[----:B------:R-:W-:Y:S02]  /*a920*/  SHF.R.U32.HI R0, RZ, 0x2, R16 ;  /* 0x00000002ff007819 */ /* 0x000fe40000011610 */
[----:B------:R-:W-:Y:S02]  /*a930*/  SHF.L.U32 R3, R22, 0x4, RZ ;  /* 0x0000000416037819 */ /* 0x000fe400000006ff */
[----:B------:R-:W-:-:S04]  /*a940*/  LOP3.LUT R0, R0, 0x7, RZ, 0xc0, !PT ;  /* 0x0000000700007812 */ /* 0x000fc800078ec0ff */
[----:B------:R-:W-:Y:S01]  /*a950*/  LOP3.LUT R0, R3, 0xfffffff0, R0, 0xe2, !PT ;  /* 0xfffffff003007812 */ /* 0x000fe200078ee200 */
[----:B--2---:R-:W-:-:S03]  /*a960*/  USHF.L.U32 UR6, UR4, 0x6, URZ ;  /* 0x0000000604067899 */ /* 0x004fc6000800063f */
[----:B------:R-:W-:Y:S02]  /*a970*/  ULDC.64 UR4, c[0x0][0x688] ;  /* 0x0001a20000047ab9 */ /* 0x000fe40000000a00 */
[----:B------:R-:W-:Y:S02]  /*a980*/  UIMAD UR4, UR52, UR4, UR6 ;  /* 0x00000004340472a4 */ /* 0x000fe4000f8e0206 */
[----:B------:R-:W-:Y:S02]  /*a990*/  LOP3.LUT R3, R0, UR6, RZ, 0xfc, !PT ;  /* 0x0000000600037c12 */ /* 0x000fe4000f8efcff */
[----:B------:R-:W-:-:S03]  /*a9a0*/  UIMAD UR4, UR53, UR5, UR4 ;  /* 0x00000005350472a4 */ /* 0x000fc6000f8e0204 */
[C---:B------:R-:W-:Y:S01]  /*a9b0*/  VIADD R4, R3.reuse, 0x8 ;  /* 0x0000000803047836 */ /* 0x040fe20000000000 */
[----:B------:R-:W-:Y:S02]  /*a9c0*/  ULDC UR5, c[0x0][0x288] ;  /* 0x0000a20000057ab9 */ /* 0x000fe40000000800 */
[----:B------:R-:W-:Y:S02]  /*a9d0*/  ISETP.GE.U32.AND P0, PT, R3, UR5, PT ;  /* 0x0000000503007c0c */ /* 0x000fe4000bf06070 */
[----:B------:R-:W-:Y:S02]  /*a9e0*/  IADD3 R0, P2, R0, UR4, RZ ;  /* 0x0000000400007c10 */ /* 0x000fe4000ff5e0ff */
[----:B------:R-:W-:Y:S01]  /*a9f0*/  ISETP.GE.U32.AND P1, PT, R4, UR5, PT ;  /* 0x0000000504007c0c */ /* 0x000fe2000bf26070 */
[----:B------:R-:W-:Y:S01]  /*aa00*/  ULDC.64 UR4, c[0x0][0x680] ;  /* 0x0001a00000047ab9 */ /* 0x000fe20000000a00 */
[----:B------:R-:W-:Y:S02]  /*aa10*/  IADD3.X R3, RZ, RZ, RZ, P2, !PT ;  /* 0x000000ffff037210 */ /* 0x000fe400017fe4ff */
[----:B------:R-:W-:-:S04]  /*aa20*/  LEA R4, P2, R0, UR4, 0x2 ;  /* 0x0000000400047c11 */ /* 0x000fc8000f8410ff */
[----:B------:R-:W-:-:S05]  /*aa30*/  LEA.HI.X R5, R0, UR5, R3, 0x2, P2 ;  /* 0x0000000500057c11 */ /* 0x000fca00090f1403 */
[----:B------:R2:W-:Y:S04]  /*aa40*/  @!P0 STG.E desc[UR8][R4.64], R7 ;  /* 0x0000000704008986 */ /* 0x0005e8000c101908 */
[----:B------:R2:W-:Y:S02]  /*aa50*/  @!P1 STG.E desc[UR8][R4.64+0x20], R6 ;  /* 0x0000200604009986 */ /* 0x0005e4000c101908 */
.L_x_62:
[----:B------:R-:W-:Y:S05]  /*aa60*/  BSYNC B0 ;  /* 0x0000000000007941 */ /* 0x000fea0003800000 */
.L_x_61:
[----:B------:R-:W-:Y:S01]  /*aa70*/  ULDC.64 UR4, c[0x0][0x730] ;  /* 0x0001cc0000047ab9 */ /* 0x000fe20000000a00 */
[-C--:B------:R-:W-:Y:S01]  /*aa80*/  FMUL R74, R74, R10.reuse ;  /* 0x0000000a4a4a7220 */ /* 0x080fe20000400000 */
[----:B------:R-:W-:Y:S01]  /*aa90*/  ISETP.NE.U32.AND P0, PT, RZ, UR4, PT ;  /* 0x00000004ff007c0c */ /* 0x000fe2000bf05070 */
[-C--:B------:R-:W-:Y:S01]  /*aaa0*/  FMUL R75, R75, R10.reuse ;  /* 0x0000000a4b4b7220 */ /* 0x080fe20000400000 */
[-C--:B------:R-:W-:Y:S01]  /*aab0*/  FMUL R78, R78, R10.reuse ;  /* 0x0000000a4e4e7220 */ /* 0x080fe20000400000 */
[-C--:B------:R-:W-:Y:S01]  /*aac0*/  FMUL R79, R79, R10.reuse ;  /* 0x0000000a4f4f7220 */ /* 0x080fe20000400000 */
[----:B------:R-:W-:Y:S01]  /*aad0*/  ISETP.NE.AND.EX P0, PT, RZ, UR5, PT, P0 ;  /* 0x00000005ff007c0c */ /* 0x000fe2000bf05300 */
[-C--:B------:R-:W-:Y:S01]  /*aae0*/  FMUL R66, R66, R10.reuse ;  /* 0x0000000a42427220 */ /* 0x080fe20000400000 */
[-C--:B------:R-:W-:Y:S01]  /*aaf0*/  FMUL R67, R67, R10.reuse ;  /* 0x0000000a43437220 */ /* 0x080fe20000400000 */
[-C--:B------:R-:W-:Y:S01]  /*ab00*/  FMUL R70, R70, R10.reuse ;  /* 0x0000000a46467220 */ /* 0x080fe20000400000 */
[-C--:B------:R-:W-:Y:S01]  /*ab10*/  FMUL R71, R71, R10.reuse ;  /* 0x0000000a47477220 */ /* 0x080fe20000400000 */
[-C--:B------:R-:W-:Y:S01]  /*ab20*/  FMUL R58, R58, R10.reuse ;  /* 0x0000000a3a3a7220 */ /* 0x080fe20000400000 */
[-C--:B------:R-:W-:Y:S01]  /*ab30*/  FMUL R59, R59, R10.reuse ;  /* 0x0000000a3b3b7220 */ /* 0x080fe20000400000 */
[-C--:B------:R-:W-:Y:S01]  /*ab40*/  FMUL R62, R62, R10.reuse ;  /* 0x0000000a3e3e7220 */ /* 0x080fe20000400000 */
[----:B------:R-:W-:-:S05]  /*ab50*/  FMUL R63, R63, R10 ;  /* 0x0000000a3f3f7220 */ /* 0x000fca0000400000 */
[----:B------:R-:W-:Y:S05]  /*ab60*/  @P0 BRA `(.L_x_63) ;  /* 0x0000000000200947 */ /* 0x000fea0003800000 */
[----:B------:R-:W-:Y:S02]  /*ab70*/  ULDC.64 UR4, c[0x0][0x728] ;  /* 0x0001ca0000047ab9 */ /* 0x000fe40000000a00 */
[----:B------:R-:W-:-:S04]  /*ab80*/  ISETP.NE.U32.AND P0, PT, RZ, UR4, PT ;  /* 0x00000004ff007c0c */ /* 0x000fc8000bf05070 */
[----:B------:R-:W-:-:S13]  /*ab90*/  ISETP.NE.AND.EX P0, PT, RZ, UR5, PT, P0 ;  /* 0x00000005ff007c0c */ /* 0x000fda000bf05300 */
[----:B------:R-:W-:Y:S05]  /*aba0*/  @!P0 BRA `(.L_x_64) ;  /* 0x00000000000c8947 */ /* 0x000fea0003800000 */
[----:B--2---:R-:W2:Y:S02]  /*abb0*/  LDC.64 R4, c[0x0][0x728] ;  /* 0x0001ca00ff047b82 */ /* 0x004ea40000000a00 */
[----:B--2---:R4:W5:Y:S01]  /*abc0*/  LDG.E R17, desc[UR8][R4.64] ;  /* 0x0000000804117981 */ /* 0x004962000c1e1900 */
[----:B------:R-:W-:Y:S05]  /*abd0*/  BRA `(.L_x_63) ;  /* 0x0000000000047947 */ /* 0x000fea0003800000 */
.L_x_64:
[----:B------:R-:W3:Y:S02]  /*abe0*/  LDC R17, c[0x0][0x720] ;  /* 0x0001c800ff117b82 */ /* 0x000ee40000000800 */
.L_x_63:
[----:B------:R-:W-:-:S04]  /*abf0*/  MOV R0, RZ ;  /* 0x000000ff00007202 */ /* 0x000fc80000000f00 */
[----:B------:R-:W-:-:S13]  /*ac00*/  LOP3.LUT P0, RZ, R0, 0x9f, RZ, 0xc0, !PT ;  /* 0x0000009f00ff7812 */ /* 0x000fda000780c0ff */
[----:B------:R-:W-:Y:S05]  /*ac10*/  @!P0 BRA `(.L_x_65) ;  /* 0x0000000000408947 */ /* 0x000fea0003800000 */
[----:B------:R-:W-:Y:S01]  /*ac20*/  MOV R14, 0x0 ;  /* 0x00000000000e7802 */ /* 0x000fe20000000f00 */
[----:B------:R-:W-:Y:S01]  /*ac30*/  ULDC.64 UR4, c[0x4][0x70] ;  /* 0x01001c0000047ab9 */ /* 0x000fe20000000a00 */
[----:B------:R-:W-:Y:S01]  /*ac40*/  ULDC.64 UR6, c[0x4][0x8] ;  /* 0x0100020000067ab9 */ /* 0x000fe20000000a00 */
[----:B--2-4-:R-:W-:Y:S01]  /*ac50*/  IMAD.U32 R4, RZ, RZ, UR4 ;  /* 0x00000004ff047e24 */ /* 0x014fe2000f8e00ff */
[----:B------:R-:W-:Y:S01]  /*ac60*/  MOV R5, UR5 ;  /* 0x0000000500057c02 */ /* 0x000fe20008000f00 */
[----:B------:R-:W-:Y:S01]  /*ac70*/  ULDC.64 UR4, c[0x4][0x78] ;  /* 0x01001e0000047ab9 */ /* 0x000fe20000000a00 */
[----:B------:R-:W2:Y:S01]  /*ac80*/  LDC.64 R14, c[0x4][R14] ;  /* 0x010000000e0e7b82 */ /* 0x000ea20000000a00 */
[----:B------:R-:W-:Y:S01]  /*ac90*/  IMAD.U32 R6, RZ, RZ, UR4 ;  /* 0x00000004ff067e24 */ /* 0x000fe2000f8e00ff */
[----:B------:R-:W-:Y:S01]  /*aca0*/  MOV R7, UR5 ;  /* 0x0000000500077c02 */ /* 0x000fe20008000f00 */
[----:B------:R-:W-:Y:S01]  /*acb0*/  IMAD.U32 R10, RZ, RZ, UR6 ;  /* 0x00000006ff0a7e24 */ /* 0x000fe2000f8e00ff */
[----:B------:R-:W-:Y:S01]  /*acc0*/  MOV R11, UR7 ;  /* 0x00000007000b7c02 */ /* 0x000fe20008000f00 */
[----:B------:R-:W-:Y:S01]  /*acd0*/  IMAD.MOV.U32 R8, RZ, RZ, 0x70 ;  /* 0x00000070ff087424 */ /* 0x000fe200078e00ff */
[----:B------:R-:W-:Y:S01]  /*ace0*/  MOV R12, 0x1 ;  /* 0x00000001000c7802 */ /* 0x000fe20000000f00 */
[----:B------:R-:W-:-:S07]  /*acf0*/  IMAD.MOV.U32 R13, RZ, RZ, RZ ;  /* 0x000000ffff0d7224 */ /* 0x000fce00078e00ff */
[----:B------:R-:W-:-:S07]  /*ad00*/  LEPC R20, `(.L_x_65) ;  /* 0x000000001014794e */ /* 0x000fce0000000000 */
[----:B-123-5:R-:W-:Y:S05]  /*ad10*/  CALL.ABS.NOINC R14 ;  /* 0x000000000e007343 */ /* 0x02efea0003c00000 */
.L_x_65:
[----:B------:R-:W-:-:S13]  /*ad20*/  LOP3.LUT P0, RZ, R2, 0x9f, RZ, 0xc0, !PT ;  /* 0x0000009f02ff7812 */ /* 0x000fda000780c0ff */
[----:B------:R-:W-:Y:S05]  /*ad30*/  @!P0 BRA `(.L_x_66) ;  /* 0x0000000000408947 */ /* 0x000fea0003800000 */
[----:B------:R-:W-:Y:S01]  /*ad40*/  MOV R14, 0x0 ;  /* 0x00000000000e7802 */ /* 0x000fe20000000f00 */
[----:B------:R-:W-:Y:S01]  /*ad50*/  ULDC.64 UR4, c[0x4][0x70] ;  /* 0x01001c0000047ab9 */ /* 0x000fe20000000a00 */
[----:B------:R-:W-:Y:S01]  /*ad60*/  ULDC.64 UR6, c[0x4][0x78] ;  /* 0x01001e0000067ab9 */ /* 0x000fe20000000a00 */
[----:B--2-4-:R-:W-:Y:S01]  /*ad70*/  MOV R4, UR4 ;  /* 0x0000000400047c02 */ /* 0x014fe20008000f00 */
[----:B------:R-:W-:Y:S01]  /*ad80*/  IMAD.U32 R5, RZ, RZ, UR5 ;  /* 0x00000005ff057e24 */ /* 0x000fe2000f8e00ff */
[----:B------:R-:W-:Y:S01]  /*ad90*/  ULDC.64 UR4, c[0x4][0x10] ;  /* 0x0100040000047ab9 */ /* 0x000fe20000000a00 */
[----:B------:R-:W2:Y:S01]  /*ada0*/  LDC.64 R14, c[0x4][R14] ;  /* 0x010000000e0e7b82 */ /* 0x000ea20000000a00 */
[----:B------:R-:W-:Y:S01]  /*adb0*/  MOV R6, UR6 ;  /* 0x0000000600067c02 */ /* 0x000fe20008000f00 */
[----:B------:R-:W-:Y:S01]  /*adc0*/  IMAD.U32 R7, RZ, RZ, UR7 ;  /* 0x00000007ff077e24 */ /* 0x000fe2000f8e00ff */
[----:B------:R-:W-:Y:S01]  /*add0*/  MOV R10, UR4 ;  /* 0x00000004000a7c02 */ /* 0x000fe20008000f00 */
[----:B------:R-:W-:Y:S01]  /*ade0*/  IMAD.U32 R11, RZ, RZ, UR5 ;  /* 0x00000005ff0b7e24 */ /* 0x000fe2000f8e00ff */
[----:B------:R-:W-:Y:S01]  /*adf0*/  MOV R8, 0x70 ;  /* 0x0000007000087802 */ /* 0x000fe20000000f00 */
[----:B------:R-:W-:Y:S01]  /*ae00*/  IMAD.MOV.U32 R12, RZ, RZ, 0x1 ;  /* 0x00000001ff0c7424 */ /* 0x000fe200078e00ff */
[----:B------:R-:W-:-:S07]  /*ae10*/  MOV R13, RZ ;  /* 0x000000ff000d7202 */ /* 0x000fce0000000f00 */
[----:B------:R-:W-:-:S07]  /*ae20*/  LEPC R20, `(.L_x_66) ;  /* 0x000000001014794e */ /* 0x000fce0000000000 */
[----:B-123-5:R-:W-:Y:S05]  /*ae30*/  CALL.ABS.NOINC R14 ;  /* 0x000000000e007343 */ /* 0x02efea0003c00000 */
.L_x_66:
[----:B------:R-:W-:Y:S01]  /*ae40*/  ULDC.64 UR4, c[0x0][0x730] ;  /* 0x0001cc0000047ab9 */ /* 0x000fe20000000a00 */
[----:B------:R-:W-:Y:S01]  /*ae50*/  IMAD.SHL.U32 R0, R16, 0x10, RZ ;  /* 0x0000001010007824 */ /* 0x000fe200078e00ff */
[----:B------:R-:W-:Y:S01]  /*ae60*/  ISETP.NE.U32.AND P0, PT, RZ, UR4, PT ;  /* 0x00000004ff007c0c */ /* 0x000fe2000bf05070 */
[----:B------:R-:W-:Y:S01]  /*ae70*/  VIADD R18, R18, 0x1f ;  /* 0x0000001f12127836 */ /* 0x000fe20000000000 */
[----:B------:R-:W-:Y:S01]  /*ae80*/  SHF.R.U32.HI R3, RZ, 0x1, R16 ;  /* 0x00000001ff037819 */ /* 0x000fe20000011610 */
[----:B------:R-:W-:Y:S01]  /*ae90*/  IMAD.SHL.U32 R16, R16, 0x2, RZ ;  /* 0x0000000210107824 */ /* 0x000fe200078e00ff */
[----:B------:R-:W-:Y:S02]  /*aea0*/  ISETP.NE.AND.EX P0, PT, RZ, UR5, PT, P0 ;  /* 0x00000005ff007c0c */ /* 0x000fe4000bf05300 */
[----:B--2-4-:R-:W-:Y:S02]  /*aeb0*/  LOP3.LUT R4, R0, 0x40, RZ, 0xc0, !PT ;  /* 0x0000004000047812 */ /* 0x014fe400078ec0ff */
[----:B------:R-:W-:-:S02]  /*aec0*/  LEA R19, R22, R19, 0x4 ;  /* 0x0000001316137211 */ /* 0x000fc400078e20ff */
[----:B------:R-:W-:Y:S02]  /*aed0*/  LOP3.LUT R0, R0, 0x80, RZ, 0xc0, !PT ;  /* 0x0000008000007812 */ /* 0x000fe400078ec0ff */
[----:B------:R-:W-:Y:S02]  /*aee0*/  LOP3.LUT R3, R4, 0x8, R3, 0xf8, !PT ;  /* 0x0000000804037812 */ /* 0x000fe400078ef803 */
[----:B------:R-:W-:Y:S02]  /*aef0*/  LEA R0, R19, R0, 0x4 ;  /* 0x0000000013007211 */ /* 0x000fe400078e20ff */
[----:B------:R-:W-:Y:S01]  /*af00*/  LOP3.LUT R3, R3, 0x8, R16, 0x78, !PT ;  /* 0x0000000803037812 */ /* 0x000fe200078e7810 */
[----:B---3-5:R-:W2:Y:S01]  /*af10*/  @P0 LDC R17, c[0x0][0x720] ;  /* 0x0001c800ff110b82 */ /* 0x028ea20000000800 */
[----:B------:R-:W-:Y:S02]  /*af20*/  ISETP.GT.U32.AND P0, PT, R18, 0x3e, PT ;  /* 0x0000003e1200780c */ /* 0x000fe40003f04070 */
[----:B------:R-:W-:Y:S01]  /*af30*/  IADD3 R3, R0, R3, RZ ;  /* 0x0000000300037210 */ /* 0x000fe20007ffe0ff */
[-C--:B--2---:R-:W-:Y:S01]  /*af40*/  FMUL R4, R104, R17.reuse ;  /* 0x0000001168047220 */ /* 0x084fe20000400000 */
        /* <DEDUP_REMOVED lines=55> */
[----:B------:R-:W-:-:S02]  /*b2c0*/  F2FP.F16.F32.PACK_AB R4, R105, R4 ;  /* 0x000000046904723e */ /* 0x000fc400000000ff */
[----:B------:R-:W-:Y:S02]  /*b2d0*/  F2FP.F16.F32.PACK_AB R5, R0, R5 ;  /* 0x000000050005723e */ /* 0x000fe400000000ff */
[----:B------:R-:W-:Y:S02]  /*b2e0*/  F2FP.F16.F32.PACK_AB R6, R109, R6 ;  /* 0x000000066d06723e */ /* 0x000fe400000000ff */
[----:B------:R-:W-:Y:S01]  /*b2f0*/  F2FP.F16.F32.PACK_AB R7, R8, R7 ;  /* 0x000000070807723e */ /* 0x000fe200000000ff */
[----:B------:R-:W-:Y:S06]  /*b300*/  @P0 BRA `(.L_x_67) ;  /* 0x0000000000040947 */ /* 0x000fec0003800000 */
[----:B------:R-:W-:-:S04]  /*b310*/  DEPBAR.LE SB0, 0x1 ;  /* 0x000080400000791a */ /* 0x000fc80000000000 */
.L_x_67:
[----:B------:R-:W-:Y:S05]  /*b320*/  WARPSYNC.ALL ;  /* 0x0000000000007948 */ /* 0x000fea0003800000 */
[----:B------:R-:W-:Y:S01]  /*b330*/  BAR.SYNC.DEFER_BLOCKING 0x1, 0x80 ;  /* 0x0042000000007b1d */ /* 0x000fe20000010000 */
[----:B------:R-:W-:Y:S01]  /*b340*/  IMAD R3, R3, 0x2, R2 ;  /* 0x0000000203037824 */ /* 0x000fe200078e0202 */
[----:B------:R-:W-:Y:S02]  /*b350*/  F2FP.F16.F32.PACK_AB R10, R10, R11 ;  /* 0x0000000b0a0a723e */ /* 0x000fe400000000ff */
[----:B------:R-:W-:Y:S02]  /*b360*/  F2FP.F16.F32.PACK_AB R8, R97, R96 ;  /* 0x000000606108723e */ /* 0x000fe400000000ff */
[----:B------:R-:W-:Y:S01]  /*b370*/  BSSY B0, `(.L_x_68) ;  /* 0x0000018000007945 */ /* 0x000fe20003800000 */
[----:B------:R-:W-:-:S02]  /*b380*/  F2FP.F16.F32.PACK_AB R9, R9, R98 ;  /* 0x000000620909723e */ /* 0x000fc400000000ff */
[----:B------:R-:W-:Y:S01]  /*b390*/  F2FP.F16.F32.PACK_AB R11, R103, R102 ;  /* 0x00000066670b723e */ /* 0x000fe200000000ff */
[----:B------:R2:W-:Y:S01]  /*b3a0*/  STSM.16.M88.4 [R3], R4 ;  /* 0x0000000403007844 */ /* 0x0005e20000000200 */
[----:B------:R-:W-:Y:S01]  /*b3b0*/  @!PT LDS RZ, [RZ] ;  /* 0x00000000fffff984 */ /* 0x000fe20000000800 */
[----:B------:R-:W-:Y:S01]  /*b3c0*/  @!PT LDS RZ, [RZ] ;  /* 0x00000000fffff984 */ /* 0x000fe20000000800 */
[----:B------:R-:W-:Y:S01]  /*b3d0*/  @!PT LDS RZ, [RZ] ;  /* 0x00000000fffff984 */ /* 0x000fe20000000800 */
[----:B------:R-:W-:Y:S01]  /*b3e0*/  @!PT LDS RZ, [RZ] ;  /* 0x00000000fffff984 */ /* 0x000fe20000000800 */
[----:B------:R3:W-:Y:S06]  /*b3f0*/  MEMBAR.ALL.CTA ;  /* 0x0000000000007992 */ /* 0x0007ec0000008000 */
[----:B---3--:R-:W3:Y:S02]  /*b400*/  FENCE.VIEW.ASYNC.S ;  /* 0x00000000000073c6 */ /* 0x008ee40000000000 */
[----:B---3--:R-:W-:Y:S06]  /*b410*/  BAR.SYNC.DEFER_BLOCKING 0x1, 0x80 ;  /* 0x0042000000007b1d */ /* 0x008fec0000010000 */
[----:B------:R-:W-:Y:S05]  /*b420*/  @P0 BRA `(.L_x_69) ;  /* 0x0000000000300947 */ /* 0x000fea0003800000 */
[----:B------:R-:W3:Y:S01]  /*b430*/  S2UR UR10, SR_CTAID.X ;  /* 0x00000000000a79c3 */ /* 0x000ee20000002500 */
[----:B------:R-:W-:Y:S01]  /*b440*/  ULDC.64 UR4, c[0x0][0x198] ;  /* 0x0000660000047ab9 */ /* 0x000fe20000000a00 */
[----:B------:R-:W-:Y:S01]  /*b450*/  R2UR UR8, R2 ;  /* 0x00000000020872ca */ /* 0x000fe200000e0000 */
[----:B------:R-:W-:Y:S01]  /*b460*/  UIADD3 UR4, UP0, UR4, 0x670, URZ ;  /* 0x0000067004047890 */ /* 0x000fe2000ff1e03f */
[----:B------:R-:W-:Y:S01]  /*b470*/  UMOV UR9, URZ ;  /* 0x0000003f00097c82 */ /* 0x000fe20008000000 */
[----:B------:R-:W-:Y:S02]  /*b480*/  UMOV UR11, UR52 ;  /* 0x00000034000b7c82 */ /* 0x000fe40008000000 */
[----:B------:R-:W-:Y:S01]  /*b490*/  UIADD3.X UR5, URZ, UR5, URZ, UP0, !UPT ;  /* 0x000000053f057290 */ /* 0x000fe200087fe43f */
[----:B------:R-:W-:Y:S01]  /*b4a0*/  UMOV UR12, UR53 ;  /* 0x00000035000c7c82 */ /* 0x000fe20008000000 */
[----:B---3--:R-:W-:-:S09]  /*b4b0*/  USHF.L.U32 UR10, UR10, 0x6, URZ ;  /* 0x000000060a0a7899 */ /* 0x008fd2000800063f */
[----:B------:R3:W-:Y:S01]  /*b4c0*/  UTMASTG.4D [UR8], [UR4] ;  /* 0x00000008040073b5 */ /* 0x0007e20008018000 */
[----:B------:R0:W-:Y:S01]  /*b4d0*/  UTMACMDFLUSH ;  /* 0x00000000000079b7 */ /* 0x0001e20000000000 */
[----:B---3--:R-:W-:-:S04]  /*b4e0*/  DEPBAR.LE SB0, 0x1 ;  /* 0x000080400000791a */ /* 0x008fc80000000000 */
.L_x_69:
[----:B------:R-:W-:Y:S05]  /*b4f0*/  BSYNC B0 ;  /* 0x0000000000007941 */ /* 0x000fea0003800000 */
.L_x_68:
[----:B------:R-:W-:Y:S01]  /*b500*/  BAR.SYNC.DEFER_BLOCKING 0x1, 0x80 ;  /* 0x0042000000007b1d */ /* 0x000fe20000010000 */
[----:B--2---:R-:W-:Y:S02]  /*b510*/  F2FP.F16.F32.PACK_AB R4, R89, R88 ;  /* 0x000000585904723e */ /* 0x004fe400000000ff */
[----:B------:R-:W-:Y:S02]  /*b520*/  F2FP.F16.F32.PACK_AB R5, R91, R90 ;  /* 0x0000005a5b05723e */ /* 0x000fe400000000ff */
[----:B------:R-:W-:Y:S01]  /*b530*/  F2FP.F16.F32.PACK_AB R6, R93, R92 ;  /* 0x0000005c5d06723e */ /* 0x000fe200000000ff */
[----:B------:R-:W-:Y:S01]  /*b540*/  BSSY B0, `(.L_x_70) ;  /* 0x0000018000007945 */ /* 0x000fe20003800000 */
[----:B------:R-:W-:Y:S01]  /*b550*/  F2FP.F16.F32.PACK_AB R7, R95, R94 ;  /* 0x0000005e5f07723e */ /* 0x000fe200000000ff */
[----:B------:R2:W-:Y:S01]  /*b560*/  STSM.16.M88.4 [R3+0x800], R8 ;  /* 0x0008000803007844 */ /* 0x0005e20000000200 */
        /* <DEDUP_REMOVED lines=9> */
[----:B------:R-:W-:Y:S01]  /*b600*/  R2UR UR8, R2 ;  /* 0x00000000020872ca */ /* 0x000fe200000e0000 */
[----:B------:R-:W-:Y:S01]  /*b610*/  ULDC.64 UR4, c[0x0][0x198] ;  /* 0x0000660000047ab9 */ /* 0x000fe20000000a00 */
[----:B------:R-:W-:Y:S01]  /*b620*/  UMOV UR9, 0x10 ;  /* 0x0000001000097882 */ /* 0x000fe20000000000 */
[----:B------:R-:W-:Y:S01]  /*b630*/  UIADD3 UR4, UP0, UR4, 0x670, URZ ;  /* 0x0000067004047890 */ /* 0x000fe2000ff1e03f */
[----:B------:R-:W-:Y:S01]  /*b640*/  UMOV UR11, UR52 ;  /* 0x00000034000b7c82 */ /* 0x000fe20008000000 */
[----:B------:R-:W-:Y:S02]  /*b650*/  UMOV UR12, UR53 ;  /* 0x00000035000c7c82 */ /* 0x000fe40008000000 */
[----:B------:R-:W-:-:S06]  /*b660*/  UIADD3.X UR5, URZ, UR5, URZ, UP0, !UPT ;  /* 0x000000053f057290 */ /* 0x000fcc00087fe43f */
[----:B------:R-:W-:Y:S02]  /*b670*/  UIADD3 UR8, UR8, 0x800, URZ ;  /* 0x0000080008087890 */ /* 0x000fe4000fffe03f */
[----:B---3--:R-:W-:-:S09]  /*b680*/  USHF.L.U32 UR10, UR10, 0x6, URZ ;  /* 0x000000060a0a7899 */ /* 0x008fd2000800063f */
[----:B------:R3:W-:Y:S01]  /*b690*/  UTMASTG.4D [UR8], [UR4] ;  /* 0x00000008040073b5 */ /* 0x0007e20008018000 */
[----:B------:R0:W-:Y:S01]  /*b6a0*/  UTMACMDFLUSH ;  /* 0x00000000000079b7 */ /* 0x0001e20000000000 */
[----:B---3--:R-:W-:-:S04]  /*b6b0*/  DEPBAR.LE SB0, 0x1 ;  /* 0x000080400000791a */ /* 0x008fc80000000000 */
.L_x_71:
[----:B------:R-:W-:Y:S05]  /*b6c0*/  BSYNC B0 ;  /* 0x0000000000007941 */ /* 0x000fea0003800000 */
.L_x_70:
[----:B------:R-:W-:Y:S01]  /*b6d0*/  BAR.SYNC.DEFER_BLOCKING 0x1, 0x80 ;  /* 0x0042000000007b1d */ /* 0x000fe20000010000 */
[----:B--2---:R-:W-:Y:S02]  /*b6e0*/  F2FP.F16.F32.PACK_AB R8, R81, R80 ;  /* 0x000000505108723e */ /* 0x004fe400000000ff */
[----:B------:R-:W-:Y:S02]  /*b6f0*/  F2FP.F16.F32.PACK_AB R9, R83, R82 ;  /* 0x000000525309723e */ /* 0x000fe400000000ff */
[----:B------:R-:W-:Y:S01]  /*b700*/  F2FP.F16.F32.PACK_AB R10, R85, R84 ;  /* 0x00000054550a723e */ /* 0x000fe200000000ff */
[----:B------:R-:W-:Y:S01]  /*b710*/  BSSY B0, `(.L_x_72) ;  /* 0x0000017000007945 */ /* 0x000fe20003800000 */
        /* <DEDUP_REMOVED lines=14> */
[----:B------:R-:W-:Y:S01]  /*b800*/  UMOV UR9, 0x20 ;  /* 0x0000002000097882 */ /* 0x000fe20000000000 */
[----:B------:R-:W-:Y:S02]  /*b810*/  UMOV UR11, UR52 ;  /* 0x00000034000b7c82 */ /* 0x000fe40008000000 */
[----:B------:R-:W-:Y:S01]  /*b820*/  UIADD3.X UR5, URZ, UR5, URZ, UP0, !UPT ;  /* 0x000000053f057290 */ /* 0x000fe200087fe43f */
[----:B------:R-:W-:Y:S01]  /*b830*/  UMOV UR12, UR53 ;  /* 0x00000035000c7c82 */ /* 0x000fe20008000000 */
[----:B---3--:R-:W-:-:S09]  /*b840*/  USHF.L.U32 UR10, UR10, 0x6, URZ ;  /* 0x000000060a0a7899 */ /* 0x008fd2000800063f */
[----:B------:R3:W-:Y:S01]  /*b850*/  UTMASTG.4D [UR8], [UR4] ;  /* 0x00000008040073b5 */ /* 0x0007e20008018000 */
[----:B------:R0:W-:Y:S01]  /*b860*/  UTMACMDFLUSH ;  /* 0x00000000000079b7 */ /* 0x0001e20000000000 */
[----:B---3--:R-:W-:-:S04]  /*b870*/  DEPBAR.LE SB0, 0x1 ;  /* 0x000080400000791a */ /* 0x008fc80000000000 */
.L_x_73:
[----:B------:R-:W-:Y:S05]  /*b880*/  BSYNC B0 ;  /* 0x0000000000007941 */ /* 0x000fea0003800000 */
.L_x_72:
[----:B------:R-:W-:Y:S01]  /*b890*/  BAR.SYNC.DEFER_BLOCKING 0x1, 0x80 ;  /* 0x0042000000007b1d */ /* 0x000fe20000010000 */
[----:B------:R-:W-:Y:S02]  /*b8a0*/  F2FP.F16.F32.PACK_AB R72, R73, R72 ;  /* 0x000000484948723e */ /* 0x000fe400000000ff */
        /* <DEDUP_REMOVED lines=10> */
[----:B----4-:R-:W4:Y:S02]  /*b950*/  FENCE.VIEW.ASYNC.S ;  /* 0x00000000000073c6 */ /* 0x010f240000000000 */
[----:B----4-:R-:W-:Y:S06]  /*b960*/  BAR.SYNC.DEFER_BLOCKING 0x1, 0x80 ;  /* 0x0042000000007b1d */ /* 0x010fec0000010000 */
[----:B------:R-:W-:Y:S05]  /*b970*/  @P0 BRA `(.L_x_75) ;  /* 0x0000000000340947 */ /* 0x000fea0003800000 */
[----:B------:R-:W4:Y:S01]  /*b980*/  S2UR UR10, SR_CTAID.X ;  /* 0x00000000000a79c3 */ /* 0x000f220000002500 */
        /* <DEDUP_REMOVED lines=8> */
[----:B----4-:R-:W-:-:S09]  /*ba10*/  USHF.L.U32 UR10, UR10, 0x6, URZ ;  /* 0x000000060a0a7899 */ /* 0x010fd2000800063f */
[----:B------:R4:W-:Y:S01]  /*ba20*/  UTMASTG.4D [UR8], [UR4] ;  /* 0x00000008040073b5 */ /* 0x0009e20008018000 */
[----:B------:R0:W-:Y:S01]  /*ba30*/  UTMACMDFLUSH ;  /* 0x00000000000079b7 */ /* 0x0001e20000000000 */
[----:B----4-:R-:W-:-:S04]  /*ba40*/  DEPBAR.LE SB0, 0x1 ;  /* 0x000080400000791a */ /* 0x010fc80000000000 */
.L_x_75:
[----:B------:R-:W-:Y:S05]  /*ba50*/  BSYNC B0 ;  /* 0x0000000000007941 */ /* 0x000fea0003800000 */
.L_x_74:
[----:B------:R-:W-:Y:S01]  /*ba60*/  BAR.SYNC.DEFER_BLOCKING 0x1, 0x80 ;  /* 0x0042000000007b1d */ /* 0x000fe20000010000 */
[----:B------:R-:W-:Y:S02]  /*ba70*/  F2FP.F16.F32.PACK_AB R64, R65, R64 ;  /* 0x000000404140723e */ /* 0x000fe400000000ff */
        /* <DEDUP_REMOVED lines=10> */
[----:B-----5:R-:W5:Y:S02]  /*bb20*/  FENCE.VIEW.ASYNC.S ;  /* 0x00000000000073c6 */ /* 0x020f640000000000 */
[----:B-----5:R-:W-:Y:S06]  /*bb30*/  BAR.SYNC.DEFER_BLOCKING 0x1, 0x80 ;  /* 0x0042000000007b1d */ /* 0x020fec0000010000 */
[----:B------:R-:W-:Y:S05]  /*bb40*/  @P0 BRA `(.L_x_77) ;  /* 0x0000000000300947 */ /* 0x000fea0003800000 */
[----:B------:R-:W5:Y:S01]  /*bb50*/  S2UR UR10, SR_CTAID.X ;  /* 0x00000000000a79c3 */ /* 0x000f620000002500 */
[----:B------:R-:W-:Y:S01]  /*bb60*/  ULDC.64 UR4, c[0x0][0x198] ;  /* 0x0000660000047ab9 */ /* 0x000fe20000000a00 */
[----:B------:R-:W-:Y:S01]  /*bb70*/  R2UR UR8, R2 ;  /* 0x00000000020872ca */ /* 0x000fe200000e0000 */
[----:B------:R-:W-:Y:S01]  /*bb80*/  UIADD3 UR4, UP0, UR4, 0x670, URZ ;  /* 0x0000067004047890 */ /* 0x000fe2000ff1e03f */
[----:B------:R-:W-:Y:S01]  /*bb90*/  UMOV UR9, 0x40 ;  /* 0x0000004000097882 */ /* 0x000fe20000000000 */
[----:B------:R-:W-:Y:S02]  /*bba0*/  UMOV UR11, UR52 ;  /* 0x00000034000b7c82 */ /* 0x000fe40008000000 */
[----:B------:R-:W-:Y:S01]  /*bbb0*/  UIADD3.X UR5, URZ, UR5, URZ, UP0, !UPT ;  /* 0x000000053f057290 */ /* 0x000fe200087fe43f */
[----:B------:R-:W-:Y:S01]  /*bbc0*/  UMOV UR12, UR53 ;  /* 0x00000035000c7c82 */ /* 0x000fe20008000000 */
[----:B-----5:R-:W-:-:S09]  /*bbd0*/  USHF.L.U32 UR10, UR10, 0x6, URZ ;  /* 0x000000060a0a7899 */ /* 0x020fd2000800063f */
[----:B------:R1:W-:Y:S01]  /*bbe0*/  UTMASTG.4D [UR8], [UR4] ;  /* 0x00000008040073b5 */ /* 0x0003e20008018000 */
[----:B------:R0:W-:Y:S01]  /*bbf0*/  UTMACMDFLUSH ;  /* 0x00000000000079b7 */ /* 0x0001e20000000000 */
[----:B-1----:R-:W-:-:S04]  /*bc00*/  DEPBAR.LE SB0, 0x1 ;  /* 0x000080400000791a */ /* 0x002fc80000000000 */
.L_x_77:
[----:B------:R-:W-:Y:S05]  /*bc10*/  BSYNC B0 ;  /* 0x0000000000007941 */ /* 0x000fea0003800000 */
.L_x_76:
        /* <DEDUP_REMOVED lines=24> */
[----:B-----5:R-:W-:-:S09]  /*bda0*/  USHF.L.U32 UR10, UR10, 0x6, URZ ;  /* 0x000000060a0a7899 */ /* 0x020fd2000800063f */
[----:B------:R1:W-:Y:S01]  /*bdb0*/  UTMASTG.4D [UR8], [UR4] ;  /* 0x00000008040073b5 */ /* 0x0003e20008018000 */
[----:B------:R0:W-:Y:S01]  /*bdc0*/  UTMACMDFLUSH ;  /* 0x00000000000079b7 */ /* 0x0001e20000000000 */
[----:B-1----:R-:W-:-:S04]  /*bdd0*/  DEPBAR.LE SB0, 0x1 ;  /* 0x000080400000791a */ /* 0x002fc80000000000 */
.L_x_79:
[----:B------:R-:W-:Y:S05]  /*bde0*/  BSYNC B0 ;  /* 0x0000000000007941 */ /* 0x000fea0003800000 */
.L_x_78:
[----:B------:R-:W-:Y:S06]  /*bdf0*/  BAR.SYNC.DEFER_BLOCKING 0x1, 0x80 ;  /* 0x0042000000007b1d */ /* 0x000fec0000010000 */
[----:B------:R-:W-:Y:S01]  /*be00*/  BSSY B0, `(.L_x_80) ;  /* 0x0000015000007945 */ /* 0x000fe20003800000 */
        /* <DEDUP_REMOVED lines=18> */
[----:B------:R1:W-:Y:S02]  /*bf30*/  UTMASTG.4D [UR8], [UR4] ;  /* 0x00000008040073b5 */ /* 0x0003e40008018000 */
[----:B-1----:R0:W-:Y:S02]  /*bf40*/  UTMACMDFLUSH ;  /* 0x00000000000079b7 */ /* 0x0021e40000000000 */
.L_x_81:
[----:B------:R-:W-:Y:S05]  /*bf50*/  BSYNC B0 ;  /* 0x0000000000007941 */ /* 0x000fea0003800000 */
.L_x_80:
[----:B------:R-:W-:-:S04]  /*bf60*/  DEPBAR.LE SB0, 0x0 ;  /* 0x000080000000791a */ /* 0x000fc80000000000 */
[----:B------:R-:W-:Y:S05]  /*bf70*/  EXIT ;  /* 0x000000000000794d */ /* 0x000fea0003800000 */
.L_x_7:
[----:B-1----:R1:W2:Y:S02]  /*bf80*/  SYNCS.PHASECHK.TRANS64.TRYWAIT P2, [R3+URZ+0x11848], R2 ;  /* 0x01184802030075a7 */ /* 0x0022a4000804017f */
[----:B--2---:R-:W-:Y:S05]  /*bf90*/  @!P2 NANOSLEEP.SYNCS 0x989680 ;  /* 0x009896800000a95d */ /* 0x004fea0003900000 */
[----:B------:R-:W2:Y:S02]  /*bfa0*/  @!P2 SYNCS.PHASECHK.TRANS64 P2, [R3+URZ+0x11848], R2 ;  /* 0x011848020300a5a7 */ /* 0x000ea4000804007f */
[----:B--2---:R-:W-:Y:S05]  /*bfb0*/  @!P2 BRA `(.L_x_7) ;  /* 0xfffffffc00f0a947 */ /* 0x004fea000383ffff */
[----:B------:R-:W-:Y:S05]  /*bfc0*/  BRA `(.L_x_82) ;  /* 0xffffff4400d07947 */ /* 0x000fea000383ffff */
.L_x_12:
[----:B-1----:R1:W2:Y:S02]  /*bfd0*/  SYNCS.PHASECHK.TRANS64.TRYWAIT P1, [R2+URZ+0x11820], R3 ;  /* 0x01182003020075a7 */ /* 0x0022a4000802017f */
[----:B--2---:R-:W-:Y:S05]  /*bfe0*/  @!P1 NANOSLEEP.SYNCS 0x989680 ;  /* 0x009896800000995d */ /* 0x004fea0003900000 */
[----:B------:R-:W2:Y:S02]  /*bff0*/  @!P1 SYNCS.PHASECHK.TRANS64 P1, [R2+URZ+0x11820], R3 ;  /* 0x01182003020095a7 */ /* 0x000ea4000802007f */
[----:B--2---:R-:W-:Y:S05]  /*c000*/  @!P1 BRA `(.L_x_12) ;  /* 0xfffffffc00f09947 */ /* 0x004fea000383ffff */
[----:B------:R-:W-:Y:S05]  /*c010*/  BRA `(.L_x_83) ;  /* 0xffffff4c00007947 */ /* 0x000fea000383ffff */
.L_x_14:
[----:B-1----:R1:W2:Y:S02]  /*c020*/  SYNCS.PHASECHK.TRANS64.TRYWAIT P1, [R2+URZ+0x11820], R7 ;  /* 0x01182007020075a7 */ /* 0x0022a4000802017f */
[----:B--2---:R-:W-:Y:S05]  /*c030*/  @!P1 NANOSLEEP.SYNCS 0x989680 ;  /* 0x009896800000995d */ /* 0x004fea0003900000 */
[----:B------:R-:W2:Y:S02]  /*c040*/  @!P1 SYNCS.PHASECHK.TRANS64 P1, [R2+URZ+0x11820], R7 ;  /* 0x01182007020095a7 */ /* 0x000ea4000802007f */
[----:B--2---:R-:W-:Y:S05]  /*c050*/  @!P1 BRA `(.L_x_14) ;  /* 0xfffffffc00f09947 */ /* 0x004fea000383ffff */
[----:B------:R-:W-:Y:S05]  /*c060*/  BRA `(.L_x_84) ;  /* 0xffffff4c00c87947 */ /* 0x000fea000383ffff */
.L_x_17:
[----:B-1----:R1:W2:Y:S02]  /*c070*/  SYNCS.PHASECHK.TRANS64.TRYWAIT P1, [R4+URZ+0x11820], R9 ;  /* 0x01182009040075a7 */ /* 0x0022a4000802017f */
[----:B--2---:R-:W-:Y:S05]  /*c080*/  @!P1 NANOSLEEP.SYNCS 0x989680 ;  /* 0x009896800000995d */ /* 0x004fea0003900000 */
[----:B------:R-:W2:Y:S02]  /*c090*/  @!P1 SYNCS.PHASECHK.TRANS64 P1, [R4+URZ+0x11820], R9 ;  /* 0x01182009040095a7 */ /* 0x000ea4000802007f */
[----:B--2---:R-:W-:Y:S05]  /*c0a0*/  @!P1 BRA `(.L_x_17) ;  /* 0xfffffffc00f09947 */ /* 0x004fea000383ffff */
[----:B------:R-:W-:Y:S05]  /*c0b0*/  BRA `(.L_x_85) ;  /* 0xffffff5000d47947 */ /* 0x000fea000383ffff */
.L_x_19:
[----:B-1----:R1:W2:Y:S02]  /*c0c0*/  SYNCS.PHASECHK.TRANS64.TRYWAIT P1, [R9+URZ+0x11820], R2 ;  /* 0x01182002090075a7 */ /* 0x0022a4000802017f */
[----:B--2---:R-:W-:Y:S05]  /*c0d0*/  @!P1 NANOSLEEP.SYNCS 0x989680 ;  /* 0x009896800000995d */ /* 0x004fea0003900000 */
[----:B------:R-:W2:Y:S02]  /*c0e0*/  @!P1 SYNCS.PHASECHK.TRANS64 P1, [R9+URZ+0x11820], R2 ;  /* 0x01182002090095a7 */ /* 0x000ea4000802007f */
[----:B--2---:R-:W-:Y:S05]  /*c0f0*/  @!P1 BRA `(.L_x_19) ;  /* 0xfffffffc00f09947 */ /* 0x004fea000383ffff */
[----:B------:R-:W-:Y:S05]  /*c100*/  BRA `(.L_x_86) ;  /* 0xffffff5400cc7947 */ /* 0x000fea000383ffff */
.L_x_21:
[----:B-1----:R1:W2:Y:S02]  /*c110*/  SYNCS.PHASECHK.TRANS64.TRYWAIT P1, [R2+URZ+0x11840], R17 ;  /* 0x01184011020075a7 */ /* 0x0022a4000802017f */
[----:B--2---:R-:W-:Y:S05]  /*c120*/  @!P1 NANOSLEEP.SYNCS 0x989680 ;  /* 0x009896800000995d */ /* 0x004fea0003900000 */
[----:B------:R-:W2:Y:S02]  /*c130*/  @!P1 SYNCS.PHASECHK.TRANS64 P1, [R2+URZ+0x11840], R17 ;  /* 0x01184011020095a7 */ /* 0x000ea4000802007f */
[----:B--2---:R-:W-:Y:S05]  /*c140*/  @!P1 BRA `(.L_x_21) ;  /* 0xfffffffc00f09947 */ /* 0x004fea000383ffff */
[----:B------:R-:W-:Y:S05]  /*c150*/  BRA `(.L_x_87) ;  /* 0xffffff5800dc7947 */ /* 0x000fea000383ffff */
.L_x_22:
[----:B--2---:R2:W3:Y:S02]  /*c160*/  SYNCS.PHASECHK.TRANS64.TRYWAIT P1, [R2+URZ+0x11800], R17 ;  /* 0x01180011020075a7 */ /* 0x0044e4000802017f */
[----:B---3--:R-:W-:Y:S05]  /*c170*/  @!P1 NANOSLEEP.SYNCS 0x989680 ;  /* 0x009896800000995d */ /* 0x008fea0003900000 */
[----:B------:R-:W3:Y:S02]  /*c180*/  @!P1 SYNCS.PHASECHK.TRANS64 P1, [R2+URZ+0x11800], R17 ;  /* 0x01180011020095a7 */ /* 0x000ee4000802007f */
[----:B---3--:R-:W-:Y:S05]  /*c190*/  @!P1 BRA `(.L_x_22) ;  /* 0xfffffffc00f09947 */ /* 0x008fea000383ffff */
[----:B------:R-:W-:Y:S05]  /*c1a0*/  BRA `(.L_x_88) ;  /* 0xffffff5800e87947 */ /* 0x000fea000383ffff */
.L_x_23:
[----:B-1----:R1:W3:Y:S02]  /*c1b0*/  SYNCS.PHASECHK.TRANS64.TRYWAIT P6, [R2+URZ+0x11808], R17 ;  /* 0x01180811020075a7 */ /* 0x0022e400080c017f */
[----:B---3--:R-:W-:Y:S05]  /*c1c0*/  @!P6 NANOSLEEP.SYNCS 0x989680 ;  /* 0x009896800000e95d */ /* 0x008fea0003900000 */
[----:B------:R-:W3:Y:S02]  /*c1d0*/  @!P6 SYNCS.PHASECHK.TRANS64 P6, [R2+URZ+0x11808], R17 ;  /* 0x011808110200e5a7 */ /* 0x000ee400080c007f */
[----:B---3--:R-:W-:Y:S05]  /*c1e0*/  @!P6 BRA `(.L_x_23) ;  /* 0xfffffffc00f0e947 */ /* 0x008fea000383ffff */
[----:B------:R-:W-:Y:S05]  /*c1f0*/  BRA `(.L_x_89) ;  /* 0xffffff6c00b07947 */ /* 0x000fea000383ffff */
.L_x_25:
[----:B--2---:R2:W3:Y:S02]  /*c200*/  SYNCS.PHASECHK.TRANS64.TRYWAIT P2, [R14+URZ+0x11800], R13 ;  /* 0x0118000d0e0075a7 */ /* 0x0044e4000804017f */
[----:B---3--:R-:W-:Y:S05]  /*c210*/  @!P2 NANOSLEEP.SYNCS 0x989680 ;  /* 0x009896800000a95d */ /* 0x008fea0003900000 */
[----:B------:R-:W3:Y:S02]  /*c220*/  @!P2 SYNCS.PHASECHK.TRANS64 P2, [R14+URZ+0x11800], R13 ;  /* 0x0118000d0e00a5a7 */ /* 0x000ee4000804007f */
[----:B---3--:R-:W-:Y:S05]  /*c230*/  @!P2 BRA `(.L_x_25) ;  /* 0xfffffffc00f0a947 */ /* 0x008fea000383ffff */
[----:B------:R-:W-:Y:S05]  /*c240*/  BRA `(.L_x_90) ;  /* 0xffffff7c00b47947 */ /* 0x000fea000383ffff */
.L_x_28:
[----:B-1----:R1:W2:Y:S02]  /*c250*/  SYNCS.PHASECHK.TRANS64.TRYWAIT P3, [R13+URZ+0x11820], R14 ;  /* 0x0118200e0d0075a7 */ /* 0x0022a4000806017f */
[----:B--2---:R-:W-:Y:S05]  /*c260*/  @!P3 NANOSLEEP.SYNCS 0x989680 ;  /* 0x009896800000b95d */ /* 0x004fea0003900000 */
[----:B------:R-:W2:Y:S02]  /*c270*/  @!P3 SYNCS.PHASECHK.TRANS64 P3, [R13+URZ+0x11820], R14 ;  /* 0x0118200e0d00b5a7 */ /* 0x000ea4000806007f */
[----:B--2---:R-:W-:Y:S05]  /*c280*/  @!P3 BRA `(.L_x_28) ;  /* 0xfffffffc00f0b947 */ /* 0x004fea000383ffff */
[----:B------:R-:W-:Y:S05]  /*c290*/  BRA `(.L_x_91) ;  /* 0xffffff8000987947 */ /* 0x000fea000383ffff */
.L_x_30:
[----:B------:R1:W1:Y:S02]  /*c2a0*/  SYNCS.PHASECHK.TRANS64.TRYWAIT P5, [R121+URZ+0x11800], R120 ;  /* 0x01180078790075a7 */ /* 0x00026400080a017f */
[----:B-1----:R-:W-:Y:S05]  /*c2b0*/  @!P5 NANOSLEEP.SYNCS 0x989680 ;  /* 0x009896800000d95d */ /* 0x002fea0003900000 */
[----:B------:R-:W1:Y:S02]  /*c2c0*/  @!P5 SYNCS.PHASECHK.TRANS64 P5, [R121+URZ+0x11800], R120 ;  /* 0x011800787900d5a7 */ /* 0x000e6400080a007f */
[----:B-1----:R-:W-:Y:S05]  /*c2d0*/  @!P5 BRA `(.L_x_30) ;  /* 0xfffffffc00f0d947 */ /* 0x002fea000383ffff */
[----:B------:R-:W-:Y:S05]  /*c2e0*/  BRA `(.L_x_92) ;  /* 0xffffff8800a47947 */ /* 0x000fea000383ffff */
.L_x_34:
[----:B-1----:R1:W2:Y:S02]  /*c2f0*/  SYNCS.PHASECHK.TRANS64.TRYWAIT P2, [R24+URZ+0x11820], R25 ;  /* 0x01182019180075a7 */ /* 0x0022a4000804017f */
[----:B--2---:R-:W-:Y:S05]  /*c300*/  @!P2 NANOSLEEP.SYNCS 0x989680 ;  /* 0x009896800000a95d */ /* 0x004fea0003900000 */
[----:B------:R-:W2:Y:S02]  /*c310*/  @!P2 SYNCS.PHASECHK.TRANS64 P2, [R24+URZ+0x11820], R25 ;  /* 0x011820191800a5a7 */ /* 0x000ea4000804007f */
[----:B--2---:R-:W-:Y:S05]  /*c320*/  @!P2 BRA `(.L_x_34) ;  /* 0xfffffffc00f0a947 */ /* 0x004fea000383ffff */
[----:B------:R-:W-:Y:S05]  /*c330*/  BRA `(.L_x_93) ;  /* 0xffffffa4007c7947 */ /* 0x000fea000383ffff */
.L_x_38:
[----:B--2---:R2:W3:Y:S02]  /*c340*/  SYNCS.PHASECHK.TRANS64.TRYWAIT P1, [R14+URZ+0x11800], R13 ;  /* 0x0118000d0e0075a7 */ /* 0x0044e4000802017f */
[----:B---3--:R-:W-:Y:S05]  /*c350*/  @!P1 NANOSLEEP.SYNCS 0x989680 ;  /* 0x009896800000995d */ /* 0x008fea0003900000 */
[----:B------:R-:W3:Y:S02]  /*c360*/  @!P1 SYNCS.PHASECHK.TRANS64 P1, [R14+URZ+0x11800], R13 ;  /* 0x0118000d0e0095a7 */ /* 0x000ee4000802007f */
[----:B---3--:R-:W-:Y:S05]  /*c370*/  @!P1 BRA `(.L_x_38) ;  /* 0xfffffffc00f09947 */ /* 0x008fea000383ffff */
[----:B------:R-:W-:Y:S05]  /*c380*/  BRA `(.L_x_94) ;  /* 0xffffffa800b07947 */ /* 0x000fea000383ffff */
.L_x_41:
[----:B-1----:R1:W2:Y:S02]  /*c390*/  SYNCS.PHASECHK.TRANS64.TRYWAIT P2, [R13+URZ+0x11820], R14 ;  /* 0x0118200e0d0075a7 */ /* 0x0022a4000804017f */
[----:B--2---:R-:W-:Y:S05]  /*c3a0*/  @!P2 NANOSLEEP.SYNCS 0x989680 ;  /* 0x009896800000a95d */ /* 0x004fea0003900000 */
[----:B------:R-:W2:Y:S02]  /*c3b0*/  @!P2 SYNCS.PHASECHK.TRANS64 P2, [R13+URZ+0x11820], R14 ;  /* 0x0118200e0d00a5a7 */ /* 0x000ea4000804007f */
[----:B--2---:R-:W-:Y:S05]  /*c3c0*/  @!P2 BRA `(.L_x_41) ;  /* 0xfffffffc00f0a947 */ /* 0x004fea000383ffff */
[----:B------:R-:W-:Y:S05]  /*c3d0*/  BRA `(.L_x_95) ;  /* 0xffffffac00b87947 */ /* 0x000fea000383ffff */
.L_x_44:
[----:B-1----:R1:W2:Y:S02]  /*c3e0*/  SYNCS.PHASECHK.TRANS64.TRYWAIT P2, [R122+URZ+0x11800], R125 ;  /* 0x0118007d7a0075a7 */ /* 0x0022a4000804017f */
[----:B--2---:R-:W-:Y:S05]  /*c3f0*/  @!P2 NANOSLEEP.SYNCS 0x989680 ;  /* 0x009896800000a95d */ /* 0x004fea0003900000 */
[----:B------:R-:W2:Y:S02]  /*c400*/  @!P2 SYNCS.PHASECHK.TRANS64 P2, [R122+URZ+0x11800], R125 ;  /* 0x0118007d7a00a5a7 */ /* 0x000ea4000804007f */
[----:B--2---:R-:W-:Y:S05]  /*c410*/  @!P2 BRA `(.L_x_44) ;  /* 0xfffffffc00f0a947 */ /* 0x004fea000383ffff */
[----:B------:R-:W-:Y:S05]  /*c420*/  BRA `(.L_x_96) ;  /* 0xffffffb800d07947 */ /* 0x000fea000383ffff */
.L_x_48:
[----:B-1----:R1:W2:Y:S02]  /*c430*/  SYNCS.PHASECHK.TRANS64.TRYWAIT P1, [R24+URZ+0x11820], R25 ;  /* 0x01182019180075a7 */ /* 0x0022a4000802017f */
[----:B--2---:R-:W-:Y:S05]  /*c440*/  @!P1 NANOSLEEP.SYNCS 0x989680 ;  /* 0x009896800000995d */ /* 0x004fea0003900000 */
[----:B------:R-:W2:Y:S02]  /*c450*/  @!P1 SYNCS.PHASECHK.TRANS64 P1, [R24+URZ+0x11820], R25 ;  /* 0x01182019180095a7 */ /* 0x000ea4000802007f */
[----:B--2---:R-:W-:Y:S05]  /*c460*/  @!P1 BRA `(.L_x_48) ;  /* 0xfffffffc00f09947 */ /* 0x004fea000383ffff */
[----:B------:R-:W-:Y:S05]  /*c470*/  BRA `(.L_x_97) ;  /* 0xffffffd8000c7947 */ /* 0x000fea000383ffff */
        .weak           $__internal_0_$__cuda_sm20_rcp_rn_f32_slowpath
        .type           $__internal_0_$__cuda_sm20_rcp_rn_f32_slowpath,@function
        .size           $__internal_0_$__cuda_sm20_rcp_rn_f32_slowpath,(.L_x_103 - $__internal_0_$__cuda_sm20_rcp_rn_f32_slowpath)
$__internal_0_$__cuda_sm20_rcp_rn_f32_slowpath:
[----:B------:R-:W-:Y:S01]  /*c480*/  SHF.L.U32 R3, R0, 0x1, RZ ;  /* 0x0000000100037819 */ /* 0x000fe200000006ff */
[----:B------:R-:W-:Y:S03]  /*c490*/  BSSY B2, `(.L_x_98) ;  /* 0x0000030000027945 */ /* 0x000fe60003800000 */
[----:B------:R-:W-:-:S04]  /*c4a0*/  SHF.R.U32.HI R3, RZ, 0x18, R3 ;  /* 0x00000018ff037819 */ /* 0x000fc80000011603 */
[----:B------:R-:W-:-:S13]  /*c4b0*/  ISETP.NE.U32.AND P0, PT, R3, RZ, PT ;  /* 0x000000ff0300720c */ /* 0x000fda0003f05070 */
[----:B------:R-:W-:Y:S05]  /*c4c0*/  @P0 BRA `(.L_x_99) ;  /* 0x0000000000280947 */ /* 0x000fea0003800000 */
[----:B------:R-:W-:-:S05]  /*c4d0*/  IMAD.SHL.U32 R3, R0, 0x2, RZ ;  /* 0x0000000200037824 */ /* 0x000fca00078e00ff */
[----:B------:R-:W-:-:S13]  /*c4e0*/  ISETP.NE.AND P0, PT, R3, RZ, PT ;  /* 0x000000ff0300720c */ /* 0x000fda0003f05270 */
[----:B------:R-:W-:Y:S01]  /*c4f0*/  @P0 FFMA R15, R0, 1.84467440737095516160e+19, RZ ;  /* 0x5f800000000f0823 */ /* 0x000fe200000000ff */
[----:B------:R-:W-:Y:S08]  /*c500*/  @!P0 MUFU.RCP R5, R0 ;  /* 0x0000000000058308 */ /* 0x000ff00000001000 */
[----:B------:R-:W1:Y:S02]  /*c510*/  @P0 MUFU.RCP R18, R15 ;  /* 0x0000000f00120308 */ /* 0x000e640000001000 */
[----:B-1----:R-:W-:-:S04]  /*c520*/  @P0 FFMA R3, R15, R18, -1 ;  /* 0xbf8000000f030423 */ /* 0x002fc80000000012 */
[----:B------:R-:W-:-:S04]  /*c530*/  @P0 FADD.FTZ R3, -R3, -RZ ;  /* 0x800000ff03030221 */ /* 0x000fc80000010100 */
[----:B------:R-:W-:-:S04]  /*c540*/  @P0 FFMA R3, R18, R3, R18 ;  /* 0x0000000312030223 */ /* 0x000fc80000000012 */
[----:B------:R-:W-:Y:S01]  /*c550*/  @P0 FFMA R5, R3, 1.84467440737095516160e+19, RZ ;  /* 0x5f80000003050823 */ /* 0x000fe200000000ff */
[----:B------:R-:W-:Y:S06]  /*c560*/  BRA `(.L_x_100) ;  /* 0x0000000000887947 */ /* 0x000fec0003800000 */
.L_x_99:
[----:B------:R-:W-:-:S04]  /*c570*/  IADD3 R19, R3, -0xfd, RZ ;  /* 0xffffff0303137810 */ /* 0x000fc80007ffe0ff */
[----:B------:R-:W-:-:S13]  /*c580*/  ISETP.GT.U32.AND P0, PT, R19, 0x1, PT ;  /* 0x000000011300780c */ /* 0x000fda0003f04070 */
[----:B------:R-:W-:Y:S05]  /*c590*/  @P0 BRA `(.L_x_101) ;  /* 0x0000000000780947 */ /* 0x000fea0003800000 */
[----:B------:R-:W-:Y:S01]  /*c5a0*/  LOP3.LUT R5, R0, 0x7fffff, RZ, 0xc0, !PT ;  /* 0x007fffff00057812 */ /* 0x000fe200078ec0ff */
[----:B------:R-:W-:-:S03]  /*c5b0*/  IMAD.MOV.U32 R24, RZ, RZ, 0x3 ;  /* 0x00000003ff187424 */ /* 0x000fc600078e00ff */
[----:B------:R-:W-:Y:S02]  /*c5c0*/  LOP3.LUT R5, R5, 0x3f800000, RZ, 0xfc, !PT ;  /* 0x3f80000005057812 */ /* 0x000fe400078efcff */
[----:B------:R-:W-:Y:S02]  /*c5d0*/  SHF.L.U32 R24, R24, R19, RZ ;  /* 0x0000001318187219 */ /* 0x000fe400000006ff */
[----:B------:R-:W1:Y:S02]  /*c5e0*/  MUFU.RCP R18, R5 ;  /* 0x0000000500127308 */ /* 0x000e640000001000 */
[----:B-1----:R-:W-:-:S04]  /*c5f0*/  FFMA R15, R5, R18, -1 ;  /* 0xbf800000050f7423 */ /* 0x002fc80000000012 */
[----:B------:R-:W-:-:S04]  /*c600*/  FADD.FTZ R15, -R15, -RZ ;  /* 0x800000ff0f0f7221 */ /* 0x000fc80000010100 */
[CCC-:B------:R-:W-:Y:S01]  /*c610*/  FFMA.RM R17, R18.reuse, R15.reuse, R18.reuse ;  /* 0x0000000f12117223 */ /* 0x1c0fe20000004012 */
[----:B------:R-:W-:-:S04]  /*c620*/  FFMA.RP R18, R18, R15, R18 ;  /* 0x0000000f12127223 */ /* 0x000fc80000008012 */
[C---:B------:R-:W-:Y:S02]  /*c630*/  LOP3.LUT R15, R17.reuse, 0x7fffff, RZ, 0xc0, !PT ;  /* 0x007fffff110f7812 */ /* 0x040fe400078ec0ff */
[----:B------:R-:W-:Y:S02]  /*c640*/  FSETP.NEU.FTZ.AND P0, PT, R17, R18, PT ;  /* 0x000000121100720b */ /* 0x000fe40003f1d000 */
[----:B------:R-:W-:Y:S02]  /*c650*/  LOP3.LUT R15, R15, 0x800000, RZ, 0xfc, !PT ;  /* 0x008000000f0f7812 */ /* 0x000fe400078efcff */
[----:B------:R-:W-:Y:S02]  /*c660*/  SEL R17, RZ, 0xffffffff, !P0 ;  /* 0xffffffffff117807 */ /* 0x000fe40004000000 */
[----:B------:R-:W-:Y:S02]  /*c670*/  LOP3.LUT R24, R24, R15, RZ, 0xc0, !PT ;  /* 0x0000000f18187212 */ /* 0x000fe400078ec0ff */
[----:B------:R-:W-:-:S02]  /*c680*/  IADD3 R18, -R17, RZ, RZ ;  /* 0x000000ff11127210 */ /* 0x000fc40007ffe1ff */
[-C--:B------:R-:W-:Y:S02]  /*c690*/  SHF.R.U32.HI R24, RZ, R19.reuse, R24 ;  /* 0x00000013ff187219 */ /* 0x080fe40000011618 */
[----:B------:R-:W-:Y:S02]  /*c6a0*/  LOP3.LUT P1, RZ, R18, R19, R15, 0xf8, !PT ;  /* 0x0000001312ff7212 */ /* 0x000fe4000782f80f */
[C---:B------:R-:W-:Y:S02]  /*c6b0*/  LOP3.LUT P0, RZ, R24.reuse, 0x1, RZ, 0xc0, !PT ;  /* 0x0000000118ff7812 */ /* 0x040fe4000780c0ff */
[----:B------:R-:W-:Y:S02]  /*c6c0*/  LOP3.LUT P2, RZ, R24, 0x2, RZ, 0xc0, !PT ;  /* 0x0000000218ff7812 */ /* 0x000fe4000784c0ff */
[----:B------:R-:W-:Y:S02]  /*c6d0*/  IADD3 R18, R3, -0xfc, RZ ;  /* 0xffffff0403127810 */ /* 0x000fe40007ffe0ff */
[----:B------:R-:W-:-:S02]  /*c6e0*/  PLOP3.LUT P0, PT, P0, P1, P2, 0xe0, 0x0 ;  /* 0x000000000000781c */ /* 0x000fc40000703c20 */
[----:B------:R-:W-:Y:S02]  /*c6f0*/  LOP3.LUT P1, RZ, R0, 0x7fffff, RZ, 0xc0, !PT ;  /* 0x007fffff00ff7812 */ /* 0x000fe4000782c0ff */
[----:B------:R-:W-:-:S05]  /*c700*/  SEL R5, RZ, 0x1, !P0 ;  /* 0x00000001ff057807 */ /* 0x000fca0004000000 */
[----:B------:R-:W-:-:S05]  /*c710*/  IMAD.MOV R5, RZ, RZ, -R5 ;  /* 0x000000ffff057224 */ /* 0x000fca00078e0a05 */
[----:B------:R-:W-:Y:S02]  /*c720*/  ISETP.GE.AND P0, PT, R5, RZ, PT ;  /* 0x000000ff0500720c */ /* 0x000fe40003f06270 */
[----:B------:R-:W-:-:S11]  /*c730*/  SHF.R.U32.HI R5, RZ, R18, R15 ;  /* 0x00000012ff057219 */ /* 0x000fd6000001160f */
[----:B------:R-:W-:-:S05]  /*c740*/  @!P0 VIADD R5, R5, 0x1 ;  /* 0x0000000105058836 */ /* 0x000fca0000000000 */
[----:B------:R-:W-:-:S04]  /*c750*/  @!P1 SHF.L.U32 R5, R5, 0x1, RZ ;  /* 0x0000000105059819 */ /* 0x000fc800000006ff */
[----:B------:R-:W-:Y:S01]  /*c760*/  LOP3.LUT R5, R5, 0x80000000, R0, 0xf8, !PT ;  /* 0x8000000005057812 */ /* 0x000fe200078ef800 */
[----:B------:R-:W-:Y:S06]  /*c770*/  BRA `(.L_x_100) ;  /* 0x0000000000047947 */ /* 0x000fec0003800000 */
.L_x_101:
[----:B------:R1:W2:Y:S02]  /*c780*/  MUFU.RCP R5, R0 ;  /* 0x0000000000057308 */ /* 0x0002a40000001000 */
.L_x_100:
[----:B------:R-:W-:Y:S05]  /*c790*/  BSYNC B2 ;  /* 0x0000000000027941 */ /* 0x000fea0003800000 */
.L_x_98:
[----:B--2---:R-:W-:Y:S01]  /*c7a0*/  IMAD.MOV.U32 R3, RZ, RZ, R5 ;  /* 0x000000ffff037224 */ /* 0x004fe200078e0005 */
[----:B------:R-:W-:-:S04]  /*c7b0*/  MOV R5, 0x0 ;  /* 0x0000000000057802 */ /* 0x000fc80000000f00 */
[----:B-1----:R-:W-:Y:S05]  /*c7c0*/  RET.REL.NODEC R4 `(_ZN7cutlass13device_kernelINS_4fmha6kernel13FmhaKernelTmaINS1_10collective15FmhaMainloopTmaINS_6half_tEfN4cute5tupleIJNS7_1CILi64EEESA_NS9_ILi112EEEEEENS4_14ResidualFusionEJEEENS4_15FmhaFwdEpilogueIS6_fNS8_IJSA_SB_SA_EEEEEJEEEEEvNT_6ParamsE) ;  /* 0xffffff38040c7950 */ /* 0x002fea0003c3ffff */
.L_x_102:
[----:B------:R-:W-:-:S00]  /*c7d0*/  BRA `(.L_x_102) ;  /* 0xfffffffc00fc7947 */ /* 0x000fc0000383ffff */
[----:B------:R-:W-:-:S00]  /*c7e0*/  NOP ;  /* 0x0000000000007918 */ /* 0x000fc00000000000 */
        /* <DEDUP_REMOVED lines=9> */
.L_x_103:


//--------------------- .nv.global.init           --------------------------
	.section	.nv.global.init,"aw",@progbits
.nv.global.init:
	.type		$str$23,@object
	.size		$str$23,($str$24 - $str$23)
$str$23:
        /*0000*/ 	.byte	0x28, 0x61, 0x64, 0x64, 0x72, 0x65, 0x73, 0x73, 0x20, 0x26, 0x20, 0x6d, 0x61, 0x73, 0x6b, 0x29
        /*0010*/ 	.byte	0x20, 0x3d, 0x3d, 0x20, 0x30, 0x00
	.type		$str$24,@object
	.size		$str$24,(__unnamed_1 - $str$24)
$str$24:
        /*0016*/ 	.byte	0x2f, 0x74, 0x6d, 0x70, 0x2f, 0x63, 0x75, 0x74, 0x6c, 0x61, 0x73, 0x73, 0x5f, 0x73, 0x77, 0x65
        /*0026*/ 	.byte	0x65, 0x70, 0x5f, 0x73, 0x72, 0x63, 0x2f, 0x69, 0x6e, 0x63, 0x6c, 0x75, 0x64, 0x65, 0x2f, 0x63
        /*0036*/ 	.byte	0x75, 0x74, 0x65, 0x2f, 0x70, 0x6f, 0x69, 0x6e, 0x74, 0x65, 0x72, 0x5f, 0x66, 0x6c, 0x61, 0x67
        /*0046*/ 	.byte	0x67, 0x65, 0x64, 0x2e, 0x68, 0x70, 0x70, 0x00
	.type		__unnamed_1,@object
	.size		__unnamed_1,(__unnamed_2 - __unnamed_1)
__unnamed_1:
        /*004e*/ 	.byte	0x61, 0x75, 0x74, 0x6f, 0x20, 0x63, 0x75, 0x74, 0x65, 0x3a, 0x3a, 0x61, 0x73, 0x5f, 0x70, 0x6f
        /* <DEDUP_REMOVED lines=27> */
        /*020e*/ 	.byte	0x3e, 0x3e, 0x3e, 0x3e, 0x3e, 0x5d, 0x00
	.type		__unnamed_2,@object
	.size		__unnamed_2,(.L_1 - __unnamed_2)
__unnamed_2:
        /* <DEDUP_REMOVED lines=29> */
.L_1:


//--------------------- .nv.shared._ZN7cutlass13device_kernelINS_4fmha6kernel13FmhaKernelTmaINS1_10collective15FmhaMainloopTmaINS_6half_tEfN4cute5tupleIJNS7_1CILi64EEESA_NS9_ILi112EEEEEENS4_14ResidualFusionEJEEENS4_15FmhaFwdEpilogueIS6_fNS8_IJSA_SB_SA_EEEEEJEEEEEvNT_6ParamsE --------------------------
	.section	.nv.shared._ZN7cutlass13device_kernelINS_4fmha6kernel13FmhaKernelTmaINS1_10collective15FmhaMainloopTmaINS_6half_tEfN4cute5tupleIJNS7_1CILi64EEESA_NS9_ILi112EEEEEENS4_14ResidualFusionEJEEENS4_15FmhaFwdEpilogueIS6_fNS8_IJSA_SB_SA_EEEEEJEEEEEvNT_6ParamsE,"aw",@nobits
	.sectionflags	@""
	.align	16
	.zero		1024


//--------------------- .nv.shared.reserved.0     --------------------------
	.section	.nv.shared.reserved.0,"aw",@nobits
	.weak		__nv_reservedSMEM_offset_0_alias
	.size		__nv_reservedSMEM_offset_0_alias, 0, 0
	.other		__nv_reservedSMEM_offset_0_alias,@"STO_CUDA_RESERVED_SHARED STV_DEFAULT"
__nv_reservedSMEM_offset_0_alias:
	.zero		0


//--------------------- .nv.global                --------------------------
	.section	.nv.global,"aw",@nobits
.nv.global:
	.type		_ZN39_INTERNAL_a69c4704_4_k_cu_d3c97166_31264cute1_E,@object
	.size		_ZN39_INTERNAL_a69c4704_4_k_cu_d3c97166_31264cute1_E,(_ZN39_INTERNAL_a69c4704_4_k_cu_d3c97166_31264cuda3std3__45__cpo6cbeginE - _ZN39_INTERNAL_a69c4704_4_k_cu_d3c97166_31264cute1_E)
_ZN39_INTERNAL_a69c4704_4_k_cu_d3c97166_31264cute1_E:
	.zero		1
	.type		_ZN39_INTERNAL_a69c4704_4_k_cu_d3c97166_31264cuda3std3__45__cpo6cbeginE,@object
	.size		_ZN39_INTERNAL_a69c4704_4_k_cu_d3c97166_31264cuda3std3__45__cpo6cbeginE,(_ZN39_INTERNAL_a69c4704_4_k_cu_d3c97166_31264cuda3std3__48in_placeE - _ZN39_INTERNAL_a69c4704_4_k_cu_d3c97166_31264cuda3std3__45__cpo6cbeginE)
_ZN39_INTERNAL_a69c4704_4_k_cu_d3c97166_31264cuda3std3__45__cpo6cbeginE:
	.zero		1
	.type		_ZN39_INTERNAL_a69c4704_4_k_cu_d3c97166_31264cuda3std3__48in_placeE,@object
	.size		_ZN39_INTERNAL_a69c4704_4_k_cu_d3c97166_31264cuda3std3__48in_placeE,(_ZN39_INTERNAL_a69c4704_4_k_cu_d3c97166_31264cuda3std6ranges3__45__cpo9iter_moveE - _ZN39_INTERNAL_a69c4704_4_k_cu_d3c97166_31264cuda3std3__48in_placeE)
_ZN39_INTERNAL_a69c4704_4_k_cu_d3c97166_31264cuda3std3__48in_placeE:
	.zero		1
	.type		_ZN39_INTERNAL_a69c4704_4_k_cu_d3c97166_31264cuda3std6ranges3__45__cpo9iter_moveE,@object
	.size		_ZN39_INTERNAL_a69c4704_4_k_cu_d3c97166_31264cuda3std6ranges3__45__cpo9iter_moveE,(_ZN39_INTERNAL_a69c4704_4_k_cu_d3c97166_31264cuda3std3__45__cpo5beginE - _ZN39_INTERNAL_a69c4704_4_k_cu_d3c97166_31264cuda3std6ranges3__45__cpo9iter_moveE)
_ZN39_INTERNAL_a69c4704_4_k_cu_d3c97166_31264cuda3std6ranges3__45__cpo9iter_moveE:
	.zero		1
	.type		_ZN39_INTERNAL_a69c4704_4_k_cu_d3c97166_31264cuda3std3__45__cpo5beginE,@object
	.size		_ZN39_INTERNAL_a69c4704_4_k_cu_d3c97166_31264cuda3std3__45__cpo5beginE,(_ZN39_INTERNAL_a69c4704_4_k_cu_d3c97166_31264cuda3std3__441_GLOBAL__N__a69c4704_4_k_cu_d3c97166_31266ignoreE - _ZN39_INTERNAL_a69c4704_4_k_cu_d3c97166_31264cuda3std3__45__cpo5beginE)
_ZN39_INTERNAL_a69c4704_4_k_cu_d3c97166_31264cuda3std3__45__cpo5beginE:
	.zero		1
	.type		_ZN39_INTERNAL_a69c4704_4_k_cu_d3c97166_31264cuda3std3__441_GLOBAL__N__a69c4704_4_k_cu_d3c97166_31266ignoreE,@object
	.size		_ZN39_INTERNAL_a69c4704_4_k_cu_d3c97166_31264cuda3std3__441_GLOBAL__N__a69c4704_4_k_cu_d3c97166_31266ignoreE,(_ZN39_INTERNAL_a69c4704_4_k_cu_d3c97166_31264cute7productE - _ZN39_INTERNAL_a69c4704_4_k_cu_d3c97166_31264cuda3std3__441_GLOBAL__N__a69c4704_4_k_cu_d3c97166_31266ignoreE)
_ZN39_INTERNAL_a69c4704_4_k_cu_d3c97166_31264cuda3std3__441_GLOBAL__N__a69c4704_4_k_cu_d3c97166_31266ignoreE:
	.zero		1
	.type		_ZN39_INTERNAL_a69c4704_4_k_cu_d3c97166_31264cute7productE,@object
	.size		_ZN39_INTERNAL_a69c4704_4_k_cu_d3c97166_31264cute7productE,(_ZN39_INTERNAL_a69c4704_4_k_cu_d3c97166_31264cuda3std3__45__cpo3endE - _ZN39_INTERNAL_a69c4704_4_k_cu_d3c97166_31264cute7productE)
_ZN39_INTERNAL_a69c4704_4_k_cu_d3c97166_31264cute7productE:
	.zero		1
	.type		_ZN39_INTERNAL_a69c4704_4_k_cu_d3c97166_31264cuda3std3__45__cpo3endE,@object
	.size		_ZN39_INTERNAL_a69c4704_4_k_cu_d3c97166_31264cuda3std3__45__cpo3endE,(_ZN39_INTERNAL_a69c4704_4_k_cu_d3c97166_31264cuda3std3__419piecewise_constructE - _ZN39_INTERNAL_a69c4704_4_k_cu_d3c97166_31264cuda3std3__45__cpo3endE)
_ZN39_INTERNAL_a69c4704_4_k_cu_d3c97166_31264cuda3std3__45__cpo3endE:
	.zero		1
	.type		_ZN39_INTERNAL_a69c4704_4_k_cu_d3c97166_31264cuda3std3__419piecewise_constructE,@object
	.size		_ZN39_INTERNAL_a69c4704_4_k_cu_d3c97166_31264cuda3std3__419piecewise_constructE,(_ZN39_INTERNAL_a69c4704_4_k_cu_d3c97166_31264cuda3std3__45__cpo4cendE - _ZN39_INTERNAL_a69c4704_4_k_cu_d3c97166_31264cuda3std3__419piecewise_constructE)
_ZN39_INTERNAL_a69c4704_4_k_cu_d3c97166_31264cuda3std3__419piecewise_constructE:
	.zero		1
	.type		_ZN39_INTERNAL_a69c4704_4_k_cu_d3c97166_31264cuda3std3__45__cpo4cendE,@object
	.size		_ZN39_INTERNAL_a69c4704_4_k_cu_d3c97166_31264cuda3std3__45__cpo4cendE,(_ZN39_INTERNAL_a69c4704_4_k_cu_d3c97166_31264cuda3std6ranges3__45__cpo4swapE - _ZN39_INTERNAL_a69c4704_4_k_cu_d3c97166_31264cuda3std3__45__cpo4cendE)
_ZN39_INTERNAL_a69c4704_4_k_cu_d3c97166_31264cuda3std3__45__cpo4cendE:
	.zero		1
	.type		_ZN39_INTERNAL_a69c4704_4_k_cu_d3c97166_31264cuda3std6ranges3__45__cpo4swapE,@object
	.size		_ZN39_INTERNAL_a69c4704_4_k_cu_d3c97166_31264cuda3std6ranges3__45__cpo4swapE,(.L_9 - _ZN39_INTERNAL_a69c4704_4_k_cu_d3c97166_31264cuda3std6ranges3__45__cpo4swapE)
_ZN39_INTERNAL_a69c4704_4_k_cu_d3c97166_31264cuda3std6ranges3__45__cpo4swapE:
	.zero		1
.L_9:


//--------------------- .nv.constant0._ZN7cutlass13device_kernelINS_4fmha6kernel13FmhaKernelTmaINS1_10collective15FmhaMainloopTmaINS_6half_tEfN4cute5tupleIJNS7_1CILi64EEESA_NS9_ILi112EEEEEENS4_14ResidualFusionEJEEENS4_15FmhaFwdEpilogueIS6_fNS8_IJSA_SB_SA_EEEEEJEEEEEvNT_6ParamsE --------------------------
	.section	.nv.constant0._ZN7cutlass13device_kernelINS_4fmha6kernel13FmhaKernelTmaINS1_10collective15FmhaMainloopTmaINS_6half_tEfN4cute5tupleIJNS7_1CILi64EEESA_NS9_ILi112EEEEEENS4_14ResidualFusionEJEEENS4_15FmhaFwdEpilogueIS6_fNS8_IJSA_SB_SA_EEEEEJEEEEEvNT_6ParamsE,"a",@progbits
	.sectionflags	@""
	.align	4
.nv.constant0._ZN7cutlass13device_kernelINS_4fmha6kernel13FmhaKernelTmaINS1_10collective15FmhaMainloopTmaINS_6half_tEfN4cute5tupleIJNS7_1CILi64EEESA_NS9_ILi112EEEEEENS4_14ResidualFusionEJEEENS4_15FmhaFwdEpilogueIS6_fNS8_IJSA_SB_SA_EEEEEJEEEEEvNT_6ParamsE:
	.zero		2688


//--------------------- SYMBOLS --------------------------

	.type		.nv.reservedSmem.offset0,@object
	.size		.nv.reservedSmem.offset0,0x4
	.type		__assertfail,@function
